// auto-generated by cutlass_sweep.conv — config: {"arch": "sm_100", "cluster_m": 1, "cluster_n": 1, "conv_kind": "dgrad", "dtype": "e4m3", "ndim": 3, "tile_k": 64, "tile_m": 64, "tile_n": 128}
#include "cutlass/cutlass.h"
#include "cute/tensor.hpp"
#include "cutlass/kernel_hardware_info.hpp"
#include "cutlass/conv/convolution.h"
#include "cutlass/conv/dispatch_policy.hpp"
#include "cutlass/conv/collective/collective_builder.hpp"
#include "cutlass/conv/kernel/conv_universal.hpp"
#include "cutlass/conv/device/conv_universal_adapter.hpp"
#include "cutlass/epilogue/collective/collective_builder.hpp"

using namespace cute;
using Elem = cutlass::float_e4m3_t;
using Acc  = float;
using LayoutAB = cutlass::layout::TensorNDHWC;
using LayoutC  = cutlass::layout::TensorNDHWC;
constexpr auto ConvOp = cutlass::conv::Operator::kDgrad;
using TileShape    = Shape<_64, _128, Shape<_64>>;
using ClusterShape = Shape<_1, _1, _1>;

using CollectiveEpilogue = typename cutlass::epilogue::collective::CollectiveBuilder<
    cutlass::arch::Sm100, cutlass::arch::OpClassTensorOp,
    TileShape, ClusterShape,
    cutlass::epilogue::collective::EpilogueTileAuto,
    Acc, Acc,
    Elem, LayoutC, 128 / cutlass::sizeof_bits<Elem>::value,
    Elem, LayoutC, 128 / cutlass::sizeof_bits<Elem>::value,
    cutlass::epilogue::collective::EpilogueScheduleAuto
  >::CollectiveOp;

using CollectiveMainloop = typename cutlass::conv::collective::CollectiveBuilder<
    cutlass::arch::Sm100, cutlass::arch::OpClassTensorOp, ConvOp,
    Elem, LayoutAB, 128 / cutlass::sizeof_bits<Elem>::value,
    Elem, LayoutAB, 128 / cutlass::sizeof_bits<Elem>::value,
    Acc,
    TileShape, ClusterShape,
    cutlass::conv::collective::StageCountAutoCarveout<
        static_cast<int>(sizeof(typename CollectiveEpilogue::SharedStorage))>,
    cutlass::conv::collective::KernelScheduleAuto
  >::CollectiveOp;

using ProblemShape = cutlass::conv::ConvProblemShape<
    ConvOp, CollectiveMainloop::DispatchPolicy::NumSpatialDimensions>;
using ConvKernel = cutlass::conv::kernel::ConvUniversal<
    ProblemShape, CollectiveMainloop, CollectiveEpilogue>;
using Conv = cutlass::conv::device::ConvUniversalAdapter<ConvKernel>;

auto* _anchor = &cutlass::device_kernel<ConvKernel>;


// ===== COMPILED SASS (sm_100a) =====

	.target	sm_100a

	.elftype	@"ET_EXEC"


//--------------------- .note.nv.tkinfo           --------------------------
	.section	.note.nv.tkinfo,"",@"SHT_NOTE"
	.sectionflags	@"SHF_NOTE_NV_TKINFO"
	.tkinfo
        /*0018*/ 	.word	0x00000002
        /*0030*/ 	.string	""
        /*0030*/ 	.string	"ptxas"
        /*0030*/ 	.string	"Cuda compilation tools, release 13.0, V13.0.88"
        /*0030*/ 	.string	"Build cuda_13.0.r13.0/compiler.36424714_0"
        /*0030*/ 	.string	"-arch sm_100a -m 64 "



//--------------------- .note.nv.cuinfo           --------------------------
	.section	.note.nv.cuinfo,"",@"SHT_NOTE"
	.sectionflags	@"SHF_NOTE_NV_CUINFO"
        /*0018*/ 	.short	0x0002
        /*001a*/ 	.short	0x0064
        /*001c*/ 	.short	0x0082
	.zero		2


//--------------------- .nv.info                  --------------------------
	.section	.nv.info,"",@"SHT_CUDA_INFO"
	.align	4


	//----- nvinfo : EIATTR_REGCOUNT
	.align		4
        /*0000*/ 	.byte	0x04, 0x2f
        /*0002*/ 	.short	(.L_19 - .L_18)
	.align		4
.L_18:
        /*0004*/ 	.word	index@(_ZN7cutlass13device_kernelINS_4conv6kernel13ConvUniversalINS1_16ConvProblemShapeILNS1_8OperatorE1ELi3EEENS1_10collective14CollectiveConvINS1_47MainloopSm100TmaUmmaWarpSpecializedImplicitGemmILS5_1ELi17ELi3ELi1ELi2EN4cute5tupleIJNSA_1CILi1EEESD_SD_EEEEENSB_IJNSC_ILi64EEENSC_ILi128EEENSB_IJSG_EEEEEENS_12float_e4m3_tESK_NSA_8TiledMMAINSA_8MMA_AtomIJNSA_10MMA_TraitsINSA_19SM100_MMA_F8F6F4_SSEJSK_SK_fSG_SH_NSA_17integral_constantINSA_4UMMA5MajorELSR_0EEENSP_ISR_LSR_1EEENSP_INSQ_7ScaleInELSU_0EEESV_EEEEEENSA_6LayoutISE_NSB_IJNSC_ILi0EEESZ_SZ_EEEEENSB_IJNSA_10UnderscoreES12_S12_EEEEENS7_6detail27Sm100ImplicitGemmTileTraitsINSA_20SM90_TMA_LOAD_IM2COLENSA_14ComposedLayoutINSA_7SwizzleILi2ELi4ELi3EEENSA_18smem_ptr_flag_bitsILi8EEENSY_INSB_IJNSC_ILi8EEESG_EEENSB_IJSG_SD_EEEEEEEvEENS16_INSA_13SM90_TMA_LOADENS18_INS19_ILi3ELi4ELi3EEES1C_NSY_INSB_IJSH_S1D_EEENSB_IJSD_SH_EEEEEEEvEEEENS_8epilogue10collective18CollectiveEpilogueINS1R_23Sm100TmaWarpSpecializedILi2ELi2ELi32ELb0ELb0EEEJSJ_NSB_IJNSY_ISG_SD_EES1W_EEESK_NSB_IJNSB_IJllllEEESD_SZ_EEESK_S1Z_NS1R_6fusion15FusionCallbacksIS1V_NS20_17LinearCombinationISK_fSK_fLNS_15FloatRoundStyleE2EEESJ_S1X_JEEENSA_5SM1004TMEM4LOAD26SM100_TMEM_LOAD_16dp32b32xES17_S1H_NSA_39AutoVectorizingCopyWithAssumedAlignmentILi128EEENSA_21SM90_TMA_STORE_IM2COLES1H_S2B_S2B_EEEvvEEEEvNT_6ParamsE)
        /*0008*/ 	.word	0x00000080


	//----- nvinfo : EIATTR_FRAME_SIZE
	.align		4
.L_19:
        /*000c*/ 	.byte	0x04, 0x11
        /*000e*/ 	.short	(.L_21 - .L_20)
	.align		4
.L_20:
        /*0010*/ 	.word	index@($__internal_2_$__cuda_sm10x_tcgen05_guardrail_trap_unallocated_columns_being_dealloced)
        /*0014*/ 	.word	0x00000008


	//----- nvinfo : EIATTR_FRAME_SIZE
	.align		4
.L_21:
        /*0018*/ 	.byte	0x04, 0x11
        /*001a*/ 	.short	(.L_23 - .L_22)
	.align		4
.L_22:
        /*001c*/ 	.word	index@($__internal_1_$__cuda_sm10x_tcgen05_guardrail_trap_phase_invalid_during_alloc)
        /*0020*/ 	.word	0x00000008


	//----- nvinfo : EIATTR_FRAME_SIZE
	.align		4
.L_23:
        /*0024*/ 	.byte	0x04, 0x11
        /*0026*/ 	.short	(.L_25 - .L_24)
	.align		4
.L_24:
        /*0028*/ 	.word	index@($__internal_0_$__cuda_sm10x_tcgen05_guardrail_trap_col_being_dealloced_not_returned_by_alloc)
        /*002c*/ 	.word	0x00000008


	//----- nvinfo : EIATTR_FRAME_SIZE
	.align		4
.L_25:
        /*0030*/ 	.byte	0x04, 0x11
        /*0032*/ 	.short	(.L_27 - .L_26)
	.align		4
.L_26:
        /*0034*/ 	.word	index@(_ZN7cutlass13device_kernelINS_4conv6kernel13ConvUniversalINS1_16ConvProblemShapeILNS1_8OperatorE1ELi3EEENS1_10collective14CollectiveConvINS1_47MainloopSm100TmaUmmaWarpSpecializedImplicitGemmILS5_1ELi17ELi3ELi1ELi2EN4cute5tupleIJNSA_1CILi1EEESD_SD_EEEEENSB_IJNSC_ILi64EEENSC_ILi128EEENSB_IJSG_EEEEEENS_12float_e4m3_tESK_NSA_8TiledMMAINSA_8MMA_AtomIJNSA_10MMA_TraitsINSA_19SM100_MMA_F8F6F4_SSEJSK_SK_fSG_SH_NSA_17integral_constantINSA_4UMMA5MajorELSR_0EEENSP_ISR_LSR_1EEENSP_INSQ_7ScaleInELSU_0EEESV_EEEEEENSA_6LayoutISE_NSB_IJNSC_ILi0EEESZ_SZ_EEEEENSB_IJNSA_10UnderscoreES12_S12_EEEEENS7_6detail27Sm100ImplicitGemmTileTraitsINSA_20SM90_TMA_LOAD_IM2COLENSA_14ComposedLayoutINSA_7SwizzleILi2ELi4ELi3EEENSA_18smem_ptr_flag_bitsILi8EEENSY_INSB_IJNSC_ILi8EEESG_EEENSB_IJSG_SD_EEEEEEEvEENS16_INSA_13SM90_TMA_LOADENS18_INS19_ILi3ELi4ELi3EEES1C_NSY_INSB_IJSH_S1D_EEENSB_IJSD_SH_EEEEEEEvEEEENS_8epilogue10collective18CollectiveEpilogueINS1R_23Sm100TmaWarpSpecializedILi2ELi2ELi32ELb0ELb0EEEJSJ_NSB_IJNSY_ISG_SD_EES1W_EEESK_NSB_IJNSB_IJllllEEESD_SZ_EEESK_S1Z_NS1R_6fusion15FusionCallbacksIS1V_NS20_17LinearCombinationISK_fSK_fLNS_15FloatRoundStyleE2EEESJ_S1X_JEEENSA_5SM1004TMEM4LOAD26SM100_TMEM_LOAD_16dp32b32xES17_S1H_NSA_39AutoVectorizingCopyWithAssumedAlignmentILi128EEENSA_21SM90_TMA_STORE_IM2COLES1H_S2B_S2B_EEEvvEEEEvNT_6ParamsE)
        /*0038*/ 	.word	0x00000008


	//----- nvinfo : EIATTR_MIN_STACK_SIZE
	.align		4
.L_27:
        /*003c*/ 	.byte	0x04, 0x12
        /*003e*/ 	.short	(.L_29 - .L_28)
	.align		4
.L_28:
        /*0040*/ 	.word	index@(_ZN7cutlass13device_kernelINS_4conv6kernel13ConvUniversalINS1_16ConvProblemShapeILNS1_8OperatorE1ELi3EEENS1_10collective14CollectiveConvINS1_47MainloopSm100TmaUmmaWarpSpecializedImplicitGemmILS5_1ELi17ELi3ELi1ELi2EN4cute5tupleIJNSA_1CILi1EEESD_SD_EEEEENSB_IJNSC_ILi64EEENSC_ILi128EEENSB_IJSG_EEEEEENS_12float_e4m3_tESK_NSA_8TiledMMAINSA_8MMA_AtomIJNSA_10MMA_TraitsINSA_19SM100_MMA_F8F6F4_SSEJSK_SK_fSG_SH_NSA_17integral_constantINSA_4UMMA5MajorELSR_0EEENSP_ISR_LSR_1EEENSP_INSQ_7ScaleInELSU_0EEESV_EEEEEENSA_6LayoutISE_NSB_IJNSC_ILi0EEESZ_SZ_EEEEENSB_IJNSA_10UnderscoreES12_S12_EEEEENS7_6detail27Sm100ImplicitGemmTileTraitsINSA_20SM90_TMA_LOAD_IM2COLENSA_14ComposedLayoutINSA_7SwizzleILi2ELi4ELi3EEENSA_18smem_ptr_flag_bitsILi8EEENSY_INSB_IJNSC_ILi8EEESG_EEENSB_IJSG_SD_EEEEEEEvEENS16_INSA_13SM90_TMA_LOADENS18_INS19_ILi3ELi4ELi3EEES1C_NSY_INSB_IJSH_S1D_EEENSB_IJSD_SH_EEEEEEEvEEEENS_8epilogue10collective18CollectiveEpilogueINS1R_23Sm100TmaWarpSpecializedILi2ELi2ELi32ELb0ELb0EEEJSJ_NSB_IJNSY_ISG_SD_EES1W_EEESK_NSB_IJNSB_IJllllEEESD_SZ_EEESK_S1Z_NS1R_6fusion15FusionCallbacksIS1V_NS20_17LinearCombinationISK_fSK_fLNS_15FloatRoundStyleE2EEESJ_S1X_JEEENSA_5SM1004TMEM4LOAD26SM100_TMEM_LOAD_16dp32b32xES17_S1H_NSA_39AutoVectorizingCopyWithAssumedAlignmentILi128EEENSA_21SM90_TMA_STORE_IM2COLES1H_S2B_S2B_EEEvvEEEEvNT_6ParamsE)
        /*0044*/ 	.word	0x00000008
.L_29:


//--------------------- .nv.compat                --------------------------
	.section	.nv.compat,"",@"SHT_CUDA_COMPAT_INFO"
	.align	4
        /*0000*/ 	.byte	0x02, 0x09, 0x01, 0x00, 0x02, 0x02, 0x02, 0x00, 0x02, 0x05, 0x05, 0x00, 0x03, 0x07, 0x01, 0x01
        /*0010*/ 	.byte	0x02, 0x03, 0x01, 0x00, 0x02, 0x06, 0x01, 0x00, 0x04, 0x0b, 0x08, 0x00, 0x09, 0x00, 0x00, 0x00
        /*0020*/ 	.byte	0x00, 0x00, 0x00, 0x00


//--------------------- .nv.info._ZN7cutlass13device_kernelINS_4conv6kernel13ConvUniversalINS1_16ConvProblemShapeILNS1_8OperatorE1ELi3EEENS1_10collective14CollectiveConvINS1_47MainloopSm100TmaUmmaWarpSpecializedImplicitGemmILS5_1ELi17ELi3ELi1ELi2EN4cute5tupleIJNSA_1CILi1EEESD_SD_EEEEENSB_IJNSC_ILi64EEENSC_ILi128EEENSB_IJSG_EEEEEENS_12float_e4m3_tESK_NSA_8TiledMMAINSA_8MMA_AtomIJNSA_10MMA_TraitsINSA_19SM100_MMA_F8F6F4_SSEJSK_SK_fSG_SH_NSA_17integral_constantINSA_4UMMA5MajorELSR_0EEENSP_ISR_LSR_1EEENSP_INSQ_7ScaleInELSU_0EEESV_EEEEEENSA_6LayoutISE_NSB_IJNSC_ILi0EEESZ_SZ_EEEEENSB_IJNSA_10UnderscoreES12_S12_EEEEENS7_6detail27Sm100ImplicitGemmTileTraitsINSA_20SM90_TMA_LOAD_IM2COLENSA_14ComposedLayoutINSA_7SwizzleILi2ELi4ELi3EEENSA_18smem_ptr_flag_bitsILi8EEENSY_INSB_IJNSC_ILi8EEESG_EEENSB_IJSG_SD_EEEEEEEvEENS16_INSA_13SM90_TMA_LOADENS18_INS19_ILi3ELi4ELi3EEES1C_NSY_INSB_IJSH_S1D_EEENSB_IJSD_SH_EEEEEEEvEEEENS_8epilogue10collective18CollectiveEpilogueINS1R_23Sm100TmaWarpSpecializedILi2ELi2ELi32ELb0ELb0EEEJSJ_NSB_IJNSY_ISG_SD_EES1W_EEESK_NSB_IJNSB_IJllllEEESD_SZ_EEESK_S1Z_NS1R_6fusion15FusionCallbacksIS1V_NS20_17LinearCombinationISK_fSK_fLNS_15FloatRoundStyleE2EEESJ_S1X_JEEENSA_5SM1004TMEM4LOAD26SM100_TMEM_LOAD_16dp32b32xES17_S1H_NSA_39AutoVectorizingCopyWithAssumedAlignmentILi128EEENSA_21SM90_TMA_STORE_IM2COLES1H_S2B_S2B_EEEvvEEEEvNT_6ParamsE --------------------------
	.section	.nv.info._ZN7cutlass13device_kernelINS_4conv6kernel13ConvUniversalINS1_16ConvProblemShapeILNS1_8OperatorE1ELi3EEENS1_10collective14CollectiveConvINS1_47MainloopSm100TmaUmmaWarpSpecializedImplicitGemmILS5_1ELi17ELi3ELi1ELi2EN4cute5tupleIJNSA_1CILi1EEESD_SD_EEEEENSB_IJNSC_ILi64EEENSC_ILi128EEENSB_IJSG_EEEEEENS_12float_e4m3_tESK_NSA_8TiledMMAINSA_8MMA_AtomIJNSA_10MMA_TraitsINSA_19SM100_MMA_F8F6F4_SSEJSK_SK_fSG_SH_NSA_17integral_constantINSA_4UMMA5MajorELSR_0EEENSP_ISR_LSR_1EEENSP_INSQ_7ScaleInELSU_0EEESV_EEEEEENSA_6LayoutISE_NSB_IJNSC_ILi0EEESZ_SZ_EEEEENSB_IJNSA_10UnderscoreES12_S12_EEEEENS7_6detail27Sm100ImplicitGemmTileTraitsINSA_20SM90_TMA_LOAD_IM2COLENSA_14ComposedLayoutINSA_7SwizzleILi2ELi4ELi3EEENSA_18smem_ptr_flag_bitsILi8EEENSY_INSB_IJNSC_ILi8EEESG_EEENSB_IJSG_SD_EEEEEEEvEENS16_INSA_13SM90_TMA_LOADENS18_INS19_ILi3ELi4ELi3EEES1C_NSY_INSB_IJSH_S1D_EEENSB_IJSD_SH_EEEEEEEvEEEENS_8epilogue10collective18CollectiveEpilogueINS1R_23Sm100TmaWarpSpecializedILi2ELi2ELi32ELb0ELb0EEEJSJ_NSB_IJNSY_ISG_SD_EES1W_EEESK_NSB_IJNSB_IJllllEEESD_SZ_EEESK_S1Z_NS1R_6fusion15FusionCallbacksIS1V_NS20_17LinearCombinationISK_fSK_fLNS_15FloatRoundStyleE2EEESJ_S1X_JEEENSA_5SM1004TMEM4LOAD26SM100_TMEM_LOAD_16dp32b32xES17_S1H_NSA_39AutoVectorizingCopyWithAssumedAlignmentILi128EEENSA_21SM90_TMA_STORE_IM2COLES1H_S2B_S2B_EEEvvEEEEvNT_6ParamsE,"",@"SHT_CUDA_INFO"
	.sectionflags	@""
	.align	4


	//----- nvinfo : EIATTR_CUDA_API_VERSION
	.align		4
        /*0000*/ 	.byte	0x04, 0x37
        /*0002*/ 	.short	(.L_31 - .L_30)
.L_30:
        /*0004*/ 	.word	0x00000082


	//----- nvinfo : EIATTR_KPARAM_INFO
	.align		4
.L_31:
        /*0008*/ 	.byte	0x04, 0x17
        /*000a*/ 	.short	(.L_33 - .L_32)
.L_32:
        /*000c*/ 	.word	0x00000000
        /*0010*/ 	.short	0x0000
        /*0012*/ 	.short	0x0000
        /*0014*/ 	.byte	0x00, 0xf0, 0x01, 0x24


	//----- nvinfo : EIATTR_AT_ENTRY_FRAGMENTS
	.align		4
.L_33:
        /*0018*/ 	.byte	0x04, 0x4f
        /*001a*/ 	.short	(.L_35 - .L_34)


	//   ....[0]....
.L_34:
        /*001c*/ 	.word	0x00000006


	//----- nvinfo : EIATTR_RESERVED_SMEM_USED
	.align		4
.L_35:
        /*0020*/ 	.byte	0x01, 0x41
	.zero		2


	//----- nvinfo : EIATTR_SPARSE_MMA_MASK
	.align		4
        /*0024*/ 	.byte	0x03, 0x50
        /*0026*/ 	.short	0x0000


	//----- nvinfo : EIATTR_TCGEN05_1CTA_USED
	.align		4
        /*0028*/ 	.byte	0x01, 0x51
	.zero		2


	//----- nvinfo : EIATTR_MAXREG_COUNT
	.align		4
        /*002c*/ 	.byte	0x03, 0x1b
        /*002e*/ 	.short	0x00ff


	//----- nvinfo : EIATTR_NUM_BARRIERS
	.align		4
        /*0030*/ 	.byte	0x02, 0x4c
        /*0032*/ 	.byte	0x07
	.zero		1


	//----- nvinfo : EIATTR_EXTERNS
	.align		4
        /*0034*/ 	.byte	0x04, 0x0f
        /*0036*/ 	.short	(.L_37 - .L_36)


	//   ....[0]....
	.align		4
.L_36:
        /*0038*/ 	.word	index@(__assertfail)


	//----- nvinfo : EIATTR_MERCURY_ISA_VERSION
	.align		4
.L_37:
        /*003c*/ 	.byte	0x03, 0x5f
        /*003e*/ 	.short	0x0101


	//----- nvinfo : EIATTR_INT_WARP_WIDE_INSTR_OFFSETS
	.align		4
        /*0040*/ 	.byte	0x04, 0x31
        /*0042*/ 	.short	(.L_39 - .L_38)


	//   ....[0]....
.L_38:
        /*0044*/ 	.word	0x00004440


	//   ....[1]....
        /*0048*/ 	.word	0x00004460


	//   ....[2]....
        /*004c*/ 	.word	0x00004490


	//   ....[3]....
        /*0050*/ 	.word	0x000051e0


	//   ....[4]....
        /*0054*/ 	.word	0x00005270


	//   ....[5]....
        /*0058*/ 	.word	0x00005370


	//   ....[6]....
        /*005c*/ 	.word	0x00005470


	//----- nvinfo : EIATTR_COOP_GROUP_MASK_REGIDS
	.align		4
.L_39:
        /*0060*/ 	.byte	0x04, 0x29
        /*0062*/ 	.short	(.L_41 - .L_40)


	//   ....[0]....
.L_40:
        /*0064*/ 	.word	0xffffffff


	//   ....[1]....
        /*0068*/ 	.word	0xffffffff


	//   ....[2]....
        /*006c*/ 	.word	0xffffffff


	//   ....[3]....
        /*0070*/ 	.word	0xffffffff


	//   ....[4]....
        /*0074*/ 	.word	0xffffffff


	//   ....[5]....
        /*0078*/ 	.word	0xffffffff


	//   ....[6]....
        /*007c*/ 	.word	0xffffffff


	//   ....[7]....
        /*0080*/ 	.word	0xffffffff


	//   ....[8]....
        /*0084*/ 	.word	0xffffffff


	//   ....[9]....
        /*0088*/ 	.word	0xffffffff


	//   ....[10]....
        /*008c*/ 	.word	0xffffffff


	//   ....[11]....
        /*0090*/ 	.word	0xffffffff


	//----- nvinfo : EIATTR_COOP_GROUP_INSTR_OFFSETS
	.align		4
.L_41:
        /*0094*/ 	.byte	0x04, 0x28
        /*0096*/ 	.short	(.L_43 - .L_42)


	//   ....[0]....
.L_42:
        /*0098*/ 	.word	0x00000090


	//   ....[1]....
        /*009c*/ 	.word	0x00000500


	//   ....[2]....
        /*00a0*/ 	.word	0x00000840


	//   ....[3]....
        /*00a4*/ 	.word	0x000009a0


	//   ....[4]....
        /*00a8*/ 	.word	0x00000aa0


	//   ....[5]....
        /*00ac*/ 	.word	0x00000bf0


	//   ....[6]....
        /*00b0*/ 	.word	0x00002410


	//   ....[7]....
        /*00b4*/ 	.word	0x00003890


	//   ....[8]....
        /*00b8*/ 	.word	0x00003aa0


	//   ....[9]....
        /*00bc*/ 	.word	0x00003ad0


	//   ....[10]....
        /*00c0*/ 	.word	0x00004320


	//   ....[11]....
        /*00c4*/ 	.word	0x00004560


	//----- nvinfo : EIATTR_VRC_CTA_INIT_COUNT
	.align		4
.L_43:
        /*00c8*/ 	.byte	0x02, 0x4a
        /*00ca*/ 	.byte	0x80
	.zero		1


	//----- nvinfo : EIATTR_SYSCALL_OFFSETS
	.align		4
        /*00cc*/ 	.byte	0x04, 0x46
        /*00ce*/ 	.short	(.L_45 - .L_44)


	//   ....[0]....
.L_44:
        /*00d0*/ 	.word	0x000060a0


	//   ....[1]....
        /*00d4*/ 	.word	0x000061e0


	//   ....[2]....
        /*00d8*/ 	.word	0x00006bf0


	//   ....[3]....
        /*00dc*/ 	.word	0x000079c0


	//----- nvinfo : EIATTR_MBARRIER_INSTR_OFFSETS
	.align		4
.L_45:
        /*00e0*/ 	.byte	0x04, 0x39
        /*00e2*/ 	.short	(.L_47 - .L_46)


	//   ....[0]....
.L_46:
        /*00e4*/ 	.word	0x00000600
        /*00e8*/ 	.word	0x000000ff
        /*00ec*/ 	.word	0x00000000
        /*00f0*/ 	.short	0x0100
        /*00f2*/ 	.byte	0x04
	.zero		1


	//   ....[1]....
        /*00f4*/ 	.word	0x00000610
        /*00f8*/ 	.word	0x000000ff
        /*00fc*/ 	.word	0x00000088
        /*0100*/ 	.short	0x0100
        /*0102*/ 	.byte	0x04
	.zero		1


	//   ....[2]....
        /*0104*/ 	.word	0x00000620
        /*0108*/ 	.word	0x000000ff
        /*010c*/ 	.word	0x00000008
        /*0110*/ 	.short	0x0100
        /*0112*/ 	.byte	0x04
	.zero		1


	//   ....[3]....
        /*0114*/ 	.word	0x00000630
        /*0118*/ 	.word	0x000000ff
        /*011c*/ 	.word	0x00000090
        /*0120*/ 	.short	0x0100
        /*0122*/ 	.byte	0x04
	.zero		1


	//   ....[4]....
        /*0124*/ 	.word	0x00000640
        /*0128*/ 	.word	0x000000ff
        /*012c*/ 	.word	0x00000010
        /*0130*/ 	.short	0x0100
        /*0132*/ 	.byte	0x04
	.zero		1


	//   ....[5]....
        /*0134*/ 	.word	0x00000650
        /*0138*/ 	.word	0x000000ff
        /*013c*/ 	.word	0x00000098
        /*0140*/ 	.short	0x0100
        /*0142*/ 	.byte	0x04
	.zero		1


	//   ....[6]....
        /*0144*/ 	.word	0x00000660
        /*0148*/ 	.word	0x000000ff
        /*014c*/ 	.word	0x00000018
        /*0150*/ 	.short	0x0100
        /*0152*/ 	.byte	0x04
	.zero		1


	//   ....[7]....
        /*0154*/ 	.word	0x00000670
        /*0158*/ 	.word	0x000000ff
        /*015c*/ 	.word	0x000000a0
        /*0160*/ 	.short	0x0100
        /*0162*/ 	.byte	0x04
	.zero		1


	//   ....[8]....
        /*0164*/ 	.word	0x00000680
        /*0168*/ 	.word	0x000000ff
        /*016c*/ 	.word	0x00000020
        /*0170*/ 	.short	0x0100
        /*0172*/ 	.byte	0x04
	.zero		1


	//   ....[9]....
        /*0174*/ 	.word	0x00000690
        /*0178*/ 	.word	0x000000ff
        /*017c*/ 	.word	0x000000a8
        /*0180*/ 	.short	0x0100
        /*0182*/ 	.byte	0x04
	.zero		1


	//   ....[10]....
        /*0184*/ 	.word	0x000006a0
        /*0188*/ 	.word	0x000000ff
        /*018c*/ 	.word	0x00000028
        /*0190*/ 	.short	0x0100
        /*0192*/ 	.byte	0x04
	.zero		1


	//   ....[11]....
        /*0194*/ 	.word	0x000006b0
        /*0198*/ 	.word	0x000000ff
        /*019c*/ 	.word	0x000000b0
        /*01a0*/ 	.short	0x0100
        /*01a2*/ 	.byte	0x04
	.zero		1


	//   ....[12]....
        /*01a4*/ 	.word	0x000006c0
        /*01a8*/ 	.word	0x000000ff
        /*01ac*/ 	.word	0x00000030
        /*01b0*/ 	.short	0x0100
        /*01b2*/ 	.byte	0x04
	.zero		1


	//   ....[13]....
        /*01b4*/ 	.word	0x000006d0
        /*01b8*/ 	.word	0x000000ff
        /*01bc*/ 	.word	0x000000b8
        /*01c0*/ 	.short	0x0100
        /*01c2*/ 	.byte	0x04
	.zero		1


	//   ....[14]....
        /*01c4*/ 	.word	0x000006e0
        /*01c8*/ 	.word	0x000000ff
        /*01cc*/ 	.word	0x00000038
        /*01d0*/ 	.short	0x0100
        /*01d2*/ 	.byte	0x04
	.zero		1


	//   ....[15]....
        /*01d4*/ 	.word	0x000006f0
        /*01d8*/ 	.word	0x000000ff
        /*01dc*/ 	.word	0x000000c0
        /*01e0*/ 	.short	0x0100
        /*01e2*/ 	.byte	0x04
	.zero		1


	//   ....[16]....
        /*01e4*/ 	.word	0x00000700
        /*01e8*/ 	.word	0x000000ff
        /*01ec*/ 	.word	0x00000040
        /*01f0*/ 	.short	0x0100
        /*01f2*/ 	.byte	0x04
	.zero		1


	//   ....[17]....
        /*01f4*/ 	.word	0x00000710
        /*01f8*/ 	.word	0x000000ff
        /*01fc*/ 	.word	0x000000c8
        /*0200*/ 	.short	0x0100
        /*0202*/ 	.byte	0x04
	.zero		1


	//   ....[18]....
        /*0204*/ 	.word	0x00000720
        /*0208*/ 	.word	0x000000ff
        /*020c*/ 	.word	0x00000048
        /*0210*/ 	.short	0x0100
        /*0212*/ 	.byte	0x04
	.zero		1


	//   ....[19]....
        /*0214*/ 	.word	0x00000730
        /*0218*/ 	.word	0x000000ff
        /*021c*/ 	.word	0x000000d0
        /*0220*/ 	.short	0x0100
        /*0222*/ 	.byte	0x04
	.zero		1


	//   ....[20]....
        /*0224*/ 	.word	0x00000740
        /*0228*/ 	.word	0x000000ff
        /*022c*/ 	.word	0x00000050
        /*0230*/ 	.short	0x0100
        /*0232*/ 	.byte	0x04
	.zero		1


	//   ....[21]....
        /*0234*/ 	.word	0x00000750
        /*0238*/ 	.word	0x000000ff
        /*023c*/ 	.word	0x000000d8
        /*0240*/ 	.short	0x0100
        /*0242*/ 	.byte	0x04
	.zero		1


	//   ....[22]....
        /*0244*/ 	.word	0x00000760
        /*0248*/ 	.word	0x000000ff
        /*024c*/ 	.word	0x00000058
        /*0250*/ 	.short	0x0100
        /*0252*/ 	.byte	0x04
	.zero		1


	//   ....[23]....
        /*0254*/ 	.word	0x00000770
        /*0258*/ 	.word	0x000000ff
        /*025c*/ 	.word	0x000000e0
        /*0260*/ 	.short	0x0100
        /*0262*/ 	.byte	0x04
	.zero		1


	//   ....[24]....
        /*0264*/ 	.word	0x00000780
        /*0268*/ 	.word	0x000000ff
        /*026c*/ 	.word	0x00000060
        /*0270*/ 	.short	0x0100
        /*0272*/ 	.byte	0x04
	.zero		1


	//   ....[25]....
        /*0274*/ 	.word	0x00000790
        /*0278*/ 	.word	0x000000ff
        /*027c*/ 	.word	0x000000e8
        /*0280*/ 	.short	0x0100
        /*0282*/ 	.byte	0x04
	.zero		1


	//   ....[26]....
        /*0284*/ 	.word	0x000007a0
        /*0288*/ 	.word	0x000000ff
        /*028c*/ 	.word	0x00000068
        /*0290*/ 	.short	0x0100
        /*0292*/ 	.byte	0x04
	.zero		1


	//   ....[27]....
        /*0294*/ 	.word	0x000007b0
        /*0298*/ 	.word	0x000000ff
        /*029c*/ 	.word	0x000000f0
        /*02a0*/ 	.short	0x0100
        /*02a2*/ 	.byte	0x04
	.zero		1


	//   ....[28]....
        /*02a4*/ 	.word	0x000007c0
        /*02a8*/ 	.word	0x000000ff
        /*02ac*/ 	.word	0x00000070
        /*02b0*/ 	.short	0x0100
        /*02b2*/ 	.byte	0x04
	.zero		1


	//   ....[29]....
        /*02b4*/ 	.word	0x000007d0
        /*02b8*/ 	.word	0x000000ff
        /*02bc*/ 	.word	0x000000f8
        /*02c0*/ 	.short	0x0100
        /*02c2*/ 	.byte	0x04
	.zero		1


	//   ....[30]....
        /*02c4*/ 	.word	0x000007e0
        /*02c8*/ 	.word	0x000000ff
        /*02cc*/ 	.word	0x00000078
        /*02d0*/ 	.short	0x0100
        /*02d2*/ 	.byte	0x04
	.zero		1


	//   ....[31]....
        /*02d4*/ 	.word	0x000007f0
        /*02d8*/ 	.word	0x000000ff
        /*02dc*/ 	.word	0x00000100
        /*02e0*/ 	.short	0x0100
        /*02e2*/ 	.byte	0x04
	.zero		1


	//   ....[32]....
        /*02e4*/ 	.word	0x00000800
        /*02e8*/ 	.word	0x000000ff
        /*02ec*/ 	.word	0x00000080
        /*02f0*/ 	.short	0x0100
        /*02f2*/ 	.byte	0x04
	.zero		1


	//   ....[33]....
        /*02f4*/ 	.word	0x00000810
        /*02f8*/ 	.word	0x000000ff
        /*02fc*/ 	.word	0x00000108
        /*0300*/ 	.short	0x0100
        /*0302*/ 	.byte	0x04
	.zero		1


	//   ....[34]....
        /*0304*/ 	.word	0x00000950
        /*0308*/ 	.word	0x000000ff
        /*030c*/ 	.word	0x00000110
        /*0310*/ 	.short	0x0100
        /*0312*/ 	.byte	0x04
	.zero		1


	//   ....[35]....
        /*0314*/ 	.word	0x00000960
        /*0318*/ 	.word	0x000000ff
        /*031c*/ 	.word	0x00000120
        /*0320*/ 	.short	0x0100
        /*0322*/ 	.byte	0x04
	.zero		1


	//   ....[36]....
        /*0324*/ 	.word	0x00000970
        /*0328*/ 	.word	0x000000ff
        /*032c*/ 	.word	0x00000118
        /*0330*/ 	.short	0x0100
        /*0332*/ 	.byte	0x04
	.zero		1


	//   ....[37]....
        /*0334*/ 	.word	0x00000980
        /*0338*/ 	.word	0x000000ff
        /*033c*/ 	.word	0x00000128
        /*0340*/ 	.short	0x0100
        /*0342*/ 	.byte	0x04
	.zero		1


	//   ....[38]....
        /*0344*/ 	.word	0x00000a70
        /*0348*/ 	.word	0x000000ff
        /*034c*/ 	.word	0x00000130
        /*0350*/ 	.short	0x0100
        /*0352*/ 	.byte	0x06
	.zero		1


	//   ....[39]....
        /*0354*/ 	.word	0x00000a80
        /*0358*/ 	.word	0x000000ff
        /*035c*/ 	.word	0x00000138
        /*0360*/ 	.short	0x0100
        /*0362*/ 	.byte	0x06
	.zero		1


	//   ....[40]....
        /*0364*/ 	.word	0x00000bc0
        /*0368*/ 	.word	0x000000ff
        /*036c*/ 	.word	0x00000140
        /*0370*/ 	.short	0x0100
        /*0372*/ 	.byte	0x06
	.zero		1


	//   ....[41]....
        /*0374*/ 	.word	0x00000bd0
        /*0378*/ 	.word	0x000000ff
        /*037c*/ 	.word	0x00000148
        /*0380*/ 	.short	0x0100
        /*0382*/ 	.byte	0x06
	.zero		1


	//   ....[42]....
        /*0384*/ 	.word	0x00000d20
        /*0388*/ 	.word	0x000000ff
        /*038c*/ 	.word	0x00000150
        /*0390*/ 	.short	0x0100
        /*0392*/ 	.byte	0x04
	.zero		1


	//   ....[43]....
        /*0394*/ 	.word	0x00000d30
        /*0398*/ 	.word	0x000000ff
        /*039c*/ 	.word	0x00000160
        /*03a0*/ 	.short	0x0100
        /*03a2*/ 	.byte	0x04
	.zero		1


	//   ....[44]....
        /*03a4*/ 	.word	0x00000d40
        /*03a8*/ 	.word	0x000000ff
        /*03ac*/ 	.word	0x00000158
        /*03b0*/ 	.short	0x0100
        /*03b2*/ 	.byte	0x04
	.zero		1


	//   ....[45]....
        /*03b4*/ 	.word	0x00000d50
        /*03b8*/ 	.word	0x000000ff
        /*03bc*/ 	.word	0x00000168
        /*03c0*/ 	.short	0x0100
        /*03c2*/ 	.byte	0x04
	.zero		1


	//   ....[46]....
        /*03c4*/ 	.word	0x000016d0
        /*03c8*/ 	.word	0x000000ff
        /*03cc*/ 	.word	0x00000088
        /*03d0*/ 	.short	0x010a
        /*03d2*/ 	.byte	0x04
	.zero		1


	//   ....[47]....
        /*03d4*/ 	.word	0x000019e0
        /*03d8*/ 	.word	0x000000ff
        /*03dc*/ 	.word	0x00000088
        /*03e0*/ 	.short	0x010a
        /*03e2*/ 	.byte	0x09
	.zero		1


	//   ....[48]....
        /*03e4*/ 	.word	0x00001b50
        /*03e8*/ 	.word	0x000000ff
        /*03ec*/ 	.word	0x00000088
        /*03f0*/ 	.short	0x010a
        /*03f2*/ 	.byte	0x08
	.zero		1


	//   ....[49]....
        /*03f4*/ 	.word	0x00001d70
        /*03f8*/ 	.word	0x000000ff
        /*03fc*/ 	.word	0x00000138
        /*0400*/ 	.short	0x0101
        /*0402*/ 	.byte	0x1e
	.zero		1


	//   ....[50]....
        /*0404*/ 	.word	0x00001da0
        /*0408*/ 	.word	0x000000ff
        /*040c*/ 	.word	0x00000088
        /*0410*/ 	.short	0x010a
        /*0412*/ 	.byte	0x04
	.zero		1


	//   ....[51]....
        /*0414*/ 	.word	0x00002080
        /*0418*/ 	.word	0x000000ff
        /*041c*/ 	.word	0x00000088
        /*0420*/ 	.short	0x010a
        /*0422*/ 	.byte	0x09
	.zero		1


	//   ....[52]....
        /*0424*/ 	.word	0x000021f0
        /*0428*/ 	.word	0x000000ff
        /*042c*/ 	.word	0x00000088
        /*0430*/ 	.short	0x010a
        /*0432*/ 	.byte	0x08
	.zero		1


	//   ....[53]....
        /*0434*/ 	.word	0x00002420
        /*0438*/ 	.word	0x000000ff
        /*043c*/ 	.word	0x00000140
        /*0440*/ 	.short	0x010a
        /*0442*/ 	.byte	0x1e
	.zero		1


	//   ....[54]....
        /*0444*/ 	.word	0x000024e0
        /*0448*/ 	.word	0x000000ff
        /*044c*/ 	.word	0x00000000
        /*0450*/ 	.short	0x0101
        /*0452*/ 	.byte	0x04
	.zero		1


	//   ....[55]....
        /*0454*/ 	.word	0x00002ae0
        /*0458*/ 	.word	0x000000ff
        /*045c*/ 	.word	0x00000000
        /*0460*/ 	.short	0x010a
        /*0462*/ 	.byte	0x04
	.zero		1


	//   ....[56]....
        /*0464*/ 	.word	0x00002b80
        /*0468*/ 	.word	0x000000ff
        /*046c*/ 	.word	0x00000000
        /*0470*/ 	.short	0x010a
        /*0472*/ 	.byte	0x05
	.zero		1


	//   ....[57]....
        /*0474*/ 	.word	0x00002c20
        /*0478*/ 	.word	0x000000ff
        /*047c*/ 	.word	0x00000000
        /*0480*/ 	.short	0x010a
        /*0482*/ 	.byte	0x05
	.zero		1


	//   ....[58]....
        /*0484*/ 	.word	0x00002cc0
        /*0488*/ 	.word	0x000000ff
        /*048c*/ 	.word	0x00000000
        /*0490*/ 	.short	0x010a
        /*0492*/ 	.byte	0x05
	.zero		1


	//   ....[59]....
        /*0494*/ 	.word	0x00002d60
        /*0498*/ 	.word	0x000000ff
        /*049c*/ 	.word	0x00000000
        /*04a0*/ 	.short	0x010a
        /*04a2*/ 	.byte	0x05
	.zero		1


	//   ....[60]....
        /*04a4*/ 	.word	0x00002e00
        /*04a8*/ 	.word	0x000000ff
        /*04ac*/ 	.word	0x00000000
        /*04b0*/ 	.short	0x010a
        /*04b2*/ 	.byte	0x05
	.zero		1


	//   ....[61]....
        /*04b4*/ 	.word	0x00002ea0
        /*04b8*/ 	.word	0x000000ff
        /*04bc*/ 	.word	0x00000000
        /*04c0*/ 	.short	0x010a
        /*04c2*/ 	.byte	0x05
	.zero		1


	//   ....[62]....
        /*04c4*/ 	.word	0x00002f40
        /*04c8*/ 	.word	0x000000ff
        /*04cc*/ 	.word	0x00000000
        /*04d0*/ 	.short	0x010a
        /*04d2*/ 	.byte	0x05
	.zero		1


	//   ....[63]....
        /*04d4*/ 	.word	0x00002fe0
        /*04d8*/ 	.word	0x000000ff
        /*04dc*/ 	.word	0x00000000
        /*04e0*/ 	.short	0x010a
        /*04e2*/ 	.byte	0x05
	.zero		1


	//   ....[64]....
        /*04e4*/ 	.word	0x00003080
        /*04e8*/ 	.word	0x000000ff
        /*04ec*/ 	.word	0x00000000
        /*04f0*/ 	.short	0x010a
        /*04f2*/ 	.byte	0x05
	.zero		1


	//   ....[65]....
        /*04f4*/ 	.word	0x00003120
        /*04f8*/ 	.word	0x000000ff
        /*04fc*/ 	.word	0x00000000
        /*0500*/ 	.short	0x010a
        /*0502*/ 	.byte	0x05
	.zero		1


	//   ....[66]....
        /*0504*/ 	.word	0x000031c0
        /*0508*/ 	.word	0x000000ff
        /*050c*/ 	.word	0x00000000
        /*0510*/ 	.short	0x010a
        /*0512*/ 	.byte	0x05
	.zero		1


	//   ....[67]....
        /*0514*/ 	.word	0x00003260
        /*0518*/ 	.word	0x000000ff
        /*051c*/ 	.word	0x00000000
        /*0520*/ 	.short	0x010a
        /*0522*/ 	.byte	0x05
	.zero		1


	//   ....[68]....
        /*0524*/ 	.word	0x00003300
        /*0528*/ 	.word	0x000000ff
        /*052c*/ 	.word	0x00000000
        /*0530*/ 	.short	0x010a
        /*0532*/ 	.byte	0x05
	.zero		1


	//   ....[69]....
        /*0534*/ 	.word	0x000033a0
        /*0538*/ 	.word	0x000000ff
        /*053c*/ 	.word	0x00000000
        /*0540*/ 	.short	0x010a
        /*0542*/ 	.byte	0x05
	.zero		1


	//   ....[70]....
        /*0544*/ 	.word	0x00003440
        /*0548*/ 	.word	0x000000ff
        /*054c*/ 	.word	0x00000000
        /*0550*/ 	.short	0x010a
        /*0552*/ 	.byte	0x05
	.zero		1


	//   ....[71]....
        /*0554*/ 	.word	0x000034f0
        /*0558*/ 	.word	0x00000000
        /*055c*/ 	.word	0x00000000
        /*0560*/ 	.short	0x010a
        /*0562*/ 	.byte	0xff
	.zero		1


	//   ....[72]....
        /*0564*/ 	.word	0x00003640
        /*0568*/ 	.word	0x000000ff
        /*056c*/ 	.word	0x00000148
        /*0570*/ 	.short	0x010a
        /*0572*/ 	.byte	0x04
	.zero		1


	//   ....[73]....
        /*0574*/ 	.word	0x000036e0
        /*0578*/ 	.word	0x000000ff
        /*057c*/ 	.word	0x00000140
        /*0580*/ 	.short	0x010a
        /*0582*/ 	.byte	0x04
	.zero		1


	//   ....[74]....
        /*0584*/ 	.word	0x00003780
        /*0588*/ 	.word	0x000000ff
        /*058c*/ 	.word	0x00000000
        /*0590*/ 	.short	0x0101
        /*0592*/ 	.byte	0x05
	.zero		1


	//   ....[75]....
        /*0594*/ 	.word	0x000037c0
        /*0598*/ 	.word	0x000000ff
        /*059c*/ 	.word	0x00000148
        /*05a0*/ 	.short	0x0106
        /*05a2*/ 	.byte	0x04
	.zero		1


	//   ....[76]....
        /*05a4*/ 	.word	0x00003800
        /*05a8*/ 	.word	0x00000000
        /*05ac*/ 	.word	0x00000148
        /*05b0*/ 	.short	0x010a
        /*05b2*/ 	.byte	0xff
	.zero		1


	//   ....[77]....
        /*05b4*/ 	.word	0x00003d20
        /*05b8*/ 	.word	0x000000ff
        /*05bc*/ 	.word	0x00000140
        /*05c0*/ 	.short	0x010a
        /*05c2*/ 	.byte	0x12
	.zero		1


	//   ....[78]....
        /*05c4*/ 	.word	0x00003dd0
        /*05c8*/ 	.word	0x000000ff
        /*05cc*/ 	.word	0x00000000
        /*05d0*/ 	.short	0x0101
        /*05d2*/ 	.byte	0x1c
	.zero		1


	//   ....[79]....
        /*05d4*/ 	.word	0x00003de0
        /*05d8*/ 	.word	0x000000ff
        /*05dc*/ 	.word	0x00000160
        /*05e0*/ 	.short	0x010a
        /*05e2*/ 	.byte	0x16
	.zero		1


	//   ....[80]....
        /*05e4*/ 	.word	0x00003e70
        /*05e8*/ 	.word	0x000000ff
        /*05ec*/ 	.word	0x00000000
        /*05f0*/ 	.short	0x010a
        /*05f2*/ 	.byte	0x04
	.zero		1


	//   ....[81]....
        /*05f4*/ 	.word	0x00003ee0
        /*05f8*/ 	.word	0x000000ff
        /*05fc*/ 	.word	0x00000000
        /*0600*/ 	.short	0x010a
        /*0602*/ 	.byte	0x10
	.zero		1


	//   ....[82]....
        /*0604*/ 	.word	0x00004020
        /*0608*/ 	.word	0x000000ff
        /*060c*/ 	.word	0x00000000
        /*0610*/ 	.short	0x010a
        /*0612*/ 	.byte	0x04
	.zero		1


	//   ....[83]....
        /*0614*/ 	.word	0x00004270
        /*0618*/ 	.word	0x000000ff
        /*061c*/ 	.word	0x00000000
        /*0620*/ 	.short	0x010a
        /*0622*/ 	.byte	0x04
	.zero		1


	//   ....[84]....
        /*0624*/ 	.word	0x00004300
        /*0628*/ 	.word	0x000000ff
        /*062c*/ 	.word	0x00000000
        /*0630*/ 	.short	0x010a
        /*0632*/ 	.byte	0x04
	.zero		1


	//   ....[85]....
        /*0634*/ 	.word	0x00004890
        /*0638*/ 	.word	0x000000ff
        /*063c*/ 	.word	0x00000140
        /*0640*/ 	.short	0x010a
        /*0642*/ 	.byte	0x16
	.zero		1


	//   ....[86]....
        /*0644*/ 	.word	0x00004930
        /*0648*/ 	.word	0x000000ff
        /*064c*/ 	.word	0x00000000
        /*0650*/ 	.short	0x0101
        /*0652*/ 	.byte	0x2d
	.zero		1


	//   ....[87]....
        /*0654*/ 	.word	0x00004e80
        /*0658*/ 	.word	0x000000ff
        /*065c*/ 	.word	0x00000138
        /*0660*/ 	.short	0x010a
        /*0662*/ 	.byte	0x16
	.zero		1


	//   ....[88]....
        /*0664*/ 	.word	0x00005020
        /*0668*/ 	.word	0x000000ff
        /*066c*/ 	.word	0x00000120
        /*0670*/ 	.short	0x010a
        /*0672*/ 	.byte	0x16
	.zero		1


	//   ....[89]....
        /*0674*/ 	.word	0x00005310
        /*0678*/ 	.word	0x000000ff
        /*067c*/ 	.word	0x00000110
        /*0680*/ 	.short	0x010b
        /*0682*/ 	.byte	0x16
	.zero		1


	//   ....[90]....
        /*0684*/ 	.word	0x00005320
        /*0688*/ 	.word	0x000000ff
        /*068c*/ 	.word	0x00000000
        /*0690*/ 	.short	0x0101
        /*0692*/ 	.byte	0x2f
	.zero		1


	//   ....[91]....
        /*0694*/ 	.word	0x00005330
        /*0698*/ 	.word	0x000000ff
        /*069c*/ 	.word	0x00000128
        /*06a0*/ 	.short	0x010a
        /*06a2*/ 	.byte	0x16
	.zero		1


	//   ....[92]....
        /*06a4*/ 	.word	0x000054e0
        /*06a8*/ 	.word	0x000000ff
        /*06ac*/ 	.word	0x00000118
        /*06b0*/ 	.short	0x010b
        /*06b2*/ 	.byte	0x16
	.zero		1


	//   ....[93]....
        /*06b4*/ 	.word	0x000054f0
        /*06b8*/ 	.word	0x000000ff
        /*06bc*/ 	.word	0x00000000
        /*06c0*/ 	.short	0x0101
        /*06c2*/ 	.byte	0x2e
	.zero		1


	//   ....[94]....
        /*06c4*/ 	.word	0x00005520
        /*06c8*/ 	.word	0x000000ff
        /*06cc*/ 	.word	0x00000120
        /*06d0*/ 	.short	0x010a
        /*06d2*/ 	.byte	0x16
	.zero		1


	//   ....[95]....
        /*06d4*/ 	.word	0x00005560
        /*06d8*/ 	.word	0x00000000
        /*06dc*/ 	.word	0x00000128
        /*06e0*/ 	.short	0x010a
        /*06e2*/ 	.byte	0xff
	.zero		1


	//   ....[96]....
        /*06e4*/ 	.word	0x00005940
        /*06e8*/ 	.word	0x000000ff
        /*06ec*/ 	.word	0x00000140
        /*06f0*/ 	.short	0x010a
        /*06f2*/ 	.byte	0x31
	.zero		1


	//   ....[97]....
        /*06f4*/ 	.word	0x00005a10
        /*06f8*/ 	.word	0x000000ff
        /*06fc*/ 	.word	0x00000000
        /*0700*/ 	.short	0x0101
        /*0702*/ 	.byte	0x04
	.zero		1


	//   ....[98]....
        /*0704*/ 	.word	0x00006650
        /*0708*/ 	.word	0x00000000
        /*070c*/ 	.word	0x00000110
        /*0710*/ 	.short	0x010a
        /*0712*/ 	.byte	0xff
	.zero		1


	//   ....[99]....
        /*0714*/ 	.word	0x00006700
        /*0718*/ 	.word	0x00000075
        /*071c*/ 	.word	0x00000150
        /*0720*/ 	.short	0x010a
        /*0722*/ 	.byte	0xff
	.zero		1


	//   ....[100]....
        /*0724*/ 	.word	0x00006930
        /*0728*/ 	.word	0x00000000
        /*072c*/ 	.word	0x00000110
        /*0730*/ 	.short	0x010a
        /*0732*/ 	.byte	0xff
	.zero		1


	//   ....[101]....
        /*0734*/ 	.word	0x00006a60
        /*0738*/ 	.word	0x00000002
        /*073c*/ 	.word	0x00000000
        /*0740*/ 	.short	0x0101
        /*0742*/ 	.byte	0xff
	.zero		1


	//   ....[102]....
        /*0744*/ 	.word	0x00006ac0
        /*0748*/ 	.word	0x00000075
        /*074c*/ 	.word	0x00000150
        /*0750*/ 	.short	0x010a
        /*0752*/ 	.byte	0xff
	.zero		1


	//   ....[103]....
        /*0754*/ 	.word	0x00007660
        /*0758*/ 	.word	0x0000007d
        /*075c*/ 	.word	0x00000110
        /*0760*/ 	.short	0x010a
        /*0762*/ 	.byte	0xff
	.zero		1


	//   ....[104]....
        /*0764*/ 	.word	0x00007730
        /*0768*/ 	.word	0x0000007d
        /*076c*/ 	.word	0x00000110
        /*0770*/ 	.short	0x010a
        /*0772*/ 	.byte	0xff
	.zero		1


	//   ....[105]....
        /*0774*/ 	.word	0x00007840
        /*0778*/ 	.word	0x00000000
        /*077c*/ 	.word	0x00000000
        /*0780*/ 	.short	0x0101
        /*0782*/ 	.byte	0xff
	.zero		1


	//   ....[106]....
        /*0784*/ 	.word	0x00007cd0
        /*0788*/ 	.word	0x000000ff
        /*078c*/ 	.word	0x00000000
        /*0790*/ 	.short	0x0101
        /*0792*/ 	.byte	0x04
	.zero		1


	//   ....[107]....
        /*0794*/ 	.word	0x00008500
        /*0798*/ 	.word	0x00000000
        /*079c*/ 	.word	0x00000088
        /*07a0*/ 	.short	0x010a
        /*07a2*/ 	.byte	0xff
	.zero		1


	//   ....[108]....
        /*07a4*/ 	.word	0x00008560
        /*07a8*/ 	.word	0x00000000
        /*07ac*/ 	.word	0x00000088
        /*07b0*/ 	.short	0x010a
        /*07b2*/ 	.byte	0xff
	.zero		1


	//   ....[109]....
        /*07b4*/ 	.word	0x000085c0
        /*07b8*/ 	.word	0x00000000
        /*07bc*/ 	.word	0x00000140
        /*07c0*/ 	.short	0x010a
        /*07c2*/ 	.byte	0xff
	.zero		1


	//   ....[110]....
        /*07c4*/ 	.word	0x00008620
        /*07c8*/ 	.word	0x00000000
        /*07cc*/ 	.word	0x00000000
        /*07d0*/ 	.short	0x010a
        /*07d2*/ 	.byte	0xff
	.zero		1


	//   ....[111]....
        /*07d4*/ 	.word	0x00008680
        /*07d8*/ 	.word	0x00000000
        /*07dc*/ 	.word	0x00000000
        /*07e0*/ 	.short	0x010a
        /*07e2*/ 	.byte	0xff
	.zero		1


	//   ....[112]....
        /*07e4*/ 	.word	0x000086e0
        /*07e8*/ 	.word	0x00000000
        /*07ec*/ 	.word	0x00000000
        /*07f0*/ 	.short	0x010a
        /*07f2*/ 	.byte	0xff
	.zero		1


	//   ....[113]....
        /*07f4*/ 	.word	0x00008740
        /*07f8*/ 	.word	0x00000000
        /*07fc*/ 	.word	0x00000000
        /*0800*/ 	.short	0x010a
        /*0802*/ 	.byte	0xff
	.zero		1


	//   ....[114]....
        /*0804*/ 	.word	0x000087a0
        /*0808*/ 	.word	0x00000000
        /*080c*/ 	.word	0x00000000
        /*0810*/ 	.short	0x010a
        /*0812*/ 	.byte	0xff
	.zero		1


	//   ....[115]....
        /*0814*/ 	.word	0x00008800
        /*0818*/ 	.word	0x00000000
        /*081c*/ 	.word	0x00000000
        /*0820*/ 	.short	0x010a
        /*0822*/ 	.byte	0xff
	.zero		1


	//   ....[116]....
        /*0824*/ 	.word	0x00008860
        /*0828*/ 	.word	0x00000000
        /*082c*/ 	.word	0x00000000
        /*0830*/ 	.short	0x010a
        /*0832*/ 	.byte	0xff
	.zero		1


	//   ....[117]....
        /*0834*/ 	.word	0x000088c0
        /*0838*/ 	.word	0x00000000
        /*083c*/ 	.word	0x00000000
        /*0840*/ 	.short	0x010a
        /*0842*/ 	.byte	0xff
	.zero		1


	//   ....[118]....
        /*0844*/ 	.word	0x00008920
        /*0848*/ 	.word	0x00000000
        /*084c*/ 	.word	0x00000000
        /*0850*/ 	.short	0x010a
        /*0852*/ 	.byte	0xff
	.zero		1


	//   ....[119]....
        /*0854*/ 	.word	0x00008980
        /*0858*/ 	.word	0x00000000
        /*085c*/ 	.word	0x00000000
        /*0860*/ 	.short	0x010a
        /*0862*/ 	.byte	0xff
	.zero		1


	//   ....[120]....
        /*0864*/ 	.word	0x000089e0
        /*0868*/ 	.word	0x00000000
        /*086c*/ 	.word	0x00000000
        /*0870*/ 	.short	0x010a
        /*0872*/ 	.byte	0xff
	.zero		1


	//   ....[121]....
        /*0874*/ 	.word	0x00008a40
        /*0878*/ 	.word	0x00000000
        /*087c*/ 	.word	0x00000000
        /*0880*/ 	.short	0x010a
        /*0882*/ 	.byte	0xff
	.zero		1


	//   ....[122]....
        /*0884*/ 	.word	0x00008aa0
        /*0888*/ 	.word	0x00000000
        /*088c*/ 	.word	0x00000000
        /*0890*/ 	.short	0x010a
        /*0892*/ 	.byte	0xff
	.zero		1


	//   ....[123]....
        /*0894*/ 	.word	0x00008b00
        /*0898*/ 	.word	0x00000000
        /*089c*/ 	.word	0x00000000
        /*08a0*/ 	.short	0x010a
        /*08a2*/ 	.byte	0xff
	.zero		1


	//   ....[124]....
        /*08a4*/ 	.word	0x00008b60
        /*08a8*/ 	.word	0x00000000
        /*08ac*/ 	.word	0x00000000
        /*08b0*/ 	.short	0x010a
        /*08b2*/ 	.byte	0xff
	.zero		1


	//   ....[125]....
        /*08b4*/ 	.word	0x00008bc0
        /*08b8*/ 	.word	0x00000000
        /*08bc*/ 	.word	0x00000000
        /*08c0*/ 	.short	0x010a
        /*08c2*/ 	.byte	0xff
	.zero		1


	//   ....[126]....
        /*08c4*/ 	.word	0x00008c20
        /*08c8*/ 	.word	0x00000004
        /*08cc*/ 	.word	0x00000148
        /*08d0*/ 	.short	0x010a
        /*08d2*/ 	.byte	0xff
	.zero		1


	//   ....[127]....
        /*08d4*/ 	.word	0x00008c80
        /*08d8*/ 	.word	0x00000004
        /*08dc*/ 	.word	0x00000140
        /*08e0*/ 	.short	0x010a
        /*08e2*/ 	.byte	0xff
	.zero		1


	//   ....[128]....
        /*08e4*/ 	.word	0x00008ce0
        /*08e8*/ 	.word	0x00000000
        /*08ec*/ 	.word	0x00000140
        /*08f0*/ 	.short	0x010a
        /*08f2*/ 	.byte	0xff
	.zero		1


	//   ....[129]....
        /*08f4*/ 	.word	0x00008d40
        /*08f8*/ 	.word	0x00000005
        /*08fc*/ 	.word	0x00000160
        /*0900*/ 	.short	0x010a
        /*0902*/ 	.byte	0xff
	.zero		1


	//   ....[130]....
        /*0904*/ 	.word	0x00008da0
        /*0908*/ 	.word	0x00000000
        /*090c*/ 	.word	0x00000000
        /*0910*/ 	.short	0x010a
        /*0912*/ 	.byte	0xff
	.zero		1


	//   ....[131]....
        /*0914*/ 	.word	0x00008e00
        /*0918*/ 	.word	0x00000000
        /*091c*/ 	.word	0x00000000
        /*0920*/ 	.short	0x010a
        /*0922*/ 	.byte	0xff
	.zero		1


	//   ....[132]....
        /*0924*/ 	.word	0x00008e60
        /*0928*/ 	.word	0x00000000
        /*092c*/ 	.word	0x00000000
        /*0930*/ 	.short	0x010a
        /*0932*/ 	.byte	0xff
	.zero		1


	//   ....[133]....
        /*0934*/ 	.word	0x00008ec0
        /*0938*/ 	.word	0x00000000
        /*093c*/ 	.word	0x00000140
        /*0940*/ 	.short	0x010a
        /*0942*/ 	.byte	0xff
	.zero		1


	//   ....[134]....
        /*0944*/ 	.word	0x00008f20
        /*0948*/ 	.word	0x00000000
        /*094c*/ 	.word	0x00000138
        /*0950*/ 	.short	0x010a
        /*0952*/ 	.byte	0xff
	.zero		1


	//   ....[135]....
        /*0954*/ 	.word	0x00008f80
        /*0958*/ 	.word	0x00000002
        /*095c*/ 	.word	0x00000120
        /*0960*/ 	.short	0x010a
        /*0962*/ 	.byte	0xff
	.zero		1


	//   ....[136]....
        /*0964*/ 	.word	0x00008fe0
        /*0968*/ 	.word	0x00000000
        /*096c*/ 	.word	0x00000128
        /*0970*/ 	.short	0x010a
        /*0972*/ 	.byte	0xff
	.zero		1


	//   ....[137]....
        /*0974*/ 	.word	0x00009040
        /*0978*/ 	.word	0x00000000
        /*097c*/ 	.word	0x00000120
        /*0980*/ 	.short	0x010a
        /*0982*/ 	.byte	0xff
	.zero		1


	//   ....[138]....
        /*0984*/ 	.word	0x000090a0
        /*0988*/ 	.word	0x00000000
        /*098c*/ 	.word	0x00000140
        /*0990*/ 	.short	0x010a
        /*0992*/ 	.byte	0xff
	.zero		1


	//   ....[139]....
        /*0994*/ 	.word	0x000090f0
        /*0998*/ 	.word	0x00000000
        /*099c*/ 	.word	0x00000110
        /*09a0*/ 	.short	0x010a
        /*09a2*/ 	.byte	0xff
	.zero		1


	//   ....[140]....
        /*09a4*/ 	.word	0x00009140
        /*09a8*/ 	.word	0x00000075
        /*09ac*/ 	.word	0x00000150
        /*09b0*/ 	.short	0x010a
        /*09b2*/ 	.byte	0xff
	.zero		1


	//   ....[141]....
        /*09b4*/ 	.word	0x00009190
        /*09b8*/ 	.word	0x0000007d
        /*09bc*/ 	.word	0x00000110
        /*09c0*/ 	.short	0x010a
        /*09c2*/ 	.byte	0xff
	.zero		1


	//----- nvinfo : EIATTR_NUM_MBARRIERS
	.align		4
.L_47:
        /*09c4*/ 	.byte	0x03, 0x38
        /*09c6*/ 	.short	0x002e


	//----- nvinfo : EIATTR_EXIT_INSTR_OFFSETS
	.align		4
        /*09c8*/ 	.byte	0x04, 0x1c
        /*09ca*/ 	.short	(.L_49 - .L_48)


	//   ....[0]....
.L_48:
        /*09cc*/ 	.word	0x00003520


	//   ....[1]....
        /*09d0*/ 	.word	0x000037d0


	//   ....[2]....
        /*09d4*/ 	.word	0x00003830


	//   ....[3]....
        /*09d8*/ 	.word	0x00004570


	//   ....[4]....
        /*09dc*/ 	.word	0x00005590


	//   ....[5]....
        /*09e0*/ 	.word	0x000055d0


	//   ....[6]....
        /*09e4*/ 	.word	0x000084e0


	//----- nvinfo : EIATTR_MAX_THREADS
	.align		4
.L_49:
        /*09e8*/ 	.byte	0x04, 0x05
        /*09ea*/ 	.short	(.L_51 - .L_50)
.L_50:
        /*09ec*/ 	.word	0x00000100
        /*09f0*/ 	.word	0x00000001
        /*09f4*/ 	.word	0x00000001


	//----- nvinfo : EIATTR_CRS_STACK_SIZE
	.align		4
.L_51:
        /*09f8*/ 	.byte	0x04, 0x1e
        /*09fa*/ 	.short	(.L_53 - .L_52)
.L_52:
        /*09fc*/ 	.word	0x00000000


	//----- nvinfo : EIATTR_CBANK_PARAM_SIZE
	.align		4
.L_53:
        /*0a00*/ 	.byte	0x03, 0x19
        /*0a02*/ 	.short	0x0900


	//----- nvinfo : EIATTR_PARAM_CBANK
	.align		4
        /*0a04*/ 	.byte	0x04, 0x0a
        /*0a06*/ 	.short	(.L_55 - .L_54)
	.align		4
.L_54:
        /*0a08*/ 	.word	index@(.nv.constant0._ZN7cutlass13device_kernelINS_4conv6kernel13ConvUniversalINS1_16ConvProblemShapeILNS1_8OperatorE1ELi3EEENS1_10collective14CollectiveConvINS1_47MainloopSm100TmaUmmaWarpSpecializedImplicitGemmILS5_1ELi17ELi3ELi1ELi2EN4cute5tupleIJNSA_1CILi1EEESD_SD_EEEEENSB_IJNSC_ILi64EEENSC_ILi128EEENSB_IJSG_EEEEEENS_12float_e4m3_tESK_NSA_8TiledMMAINSA_8MMA_AtomIJNSA_10MMA_TraitsINSA_19SM100_MMA_F8F6F4_SSEJSK_SK_fSG_SH_NSA_17integral_constantINSA_4UMMA5MajorELSR_0EEENSP_ISR_LSR_1EEENSP_INSQ_7ScaleInELSU_0EEESV_EEEEEENSA_6LayoutISE_NSB_IJNSC_ILi0EEESZ_SZ_EEEEENSB_IJNSA_10UnderscoreES12_S12_EEEEENS7_6detail27Sm100ImplicitGemmTileTraitsINSA_20SM90_TMA_LOAD_IM2COLENSA_14ComposedLayoutINSA_7SwizzleILi2ELi4ELi3EEENSA_18smem_ptr_flag_bitsILi8EEENSY_INSB_IJNSC_ILi8EEESG_EEENSB_IJSG_SD_EEEEEEEvEENS16_INSA_13SM90_TMA_LOADENS18_INS19_ILi3ELi4ELi3EEES1C_NSY_INSB_IJSH_S1D_EEENSB_IJSD_SH_EEEEEEEvEEEENS_8epilogue10collective18CollectiveEpilogueINS1R_23Sm100TmaWarpSpecializedILi2ELi2ELi32ELb0ELb0EEEJSJ_NSB_IJNSY_ISG_SD_EES1W_EEESK_NSB_IJNSB_IJllllEEESD_SZ_EEESK_S1Z_NS1R_6fusion15FusionCallbacksIS1V_NS20_17LinearCombinationISK_fSK_fLNS_15FloatRoundStyleE2EEESJ_S1X_JEEENSA_5SM1004TMEM4LOAD26SM100_TMEM_LOAD_16dp32b32xES17_S1H_NSA_39AutoVectorizingCopyWithAssumedAlignmentILi128EEENSA_21SM90_TMA_STORE_IM2COLES1H_S2B_S2B_EEEvvEEEEvNT_6ParamsE)
        /*0a0c*/ 	.short	0x0380
        /*0a0e*/ 	.short	0x0900


	//----- nvinfo : EIATTR_SW_WAR
	.align		4
.L_55:
        /*0a10*/ 	.byte	0x04, 0x36
        /*0a12*/ 	.short	(.L_57 - .L_56)
.L_56:
        /*0a14*/ 	.word	0x00000008
.L_57:


//--------------------- .nv.callgraph             --------------------------
	.section	.nv.callgraph,"",@"SHT_CUDA_CALLGRAPH"
	.align	4
	.sectionentsize	8
	.align		4
        /*0000*/ 	.word	0x00000000
	.align		4
        /*0004*/ 	.word	0xffffffff
	.align		4
        /*0008*/ 	.word	index@(_ZN7cutlass13device_kernelINS_4conv6kernel13ConvUniversalINS1_16ConvProblemShapeILNS1_8OperatorE1ELi3EEENS1_10collective14CollectiveConvINS1_47MainloopSm100TmaUmmaWarpSpecializedImplicitGemmILS5_1ELi17ELi3ELi1ELi2EN4cute5tupleIJNSA_1CILi1EEESD_SD_EEEEENSB_IJNSC_ILi64EEENSC_ILi128EEENSB_IJSG_EEEEEENS_12float_e4m3_tESK_NSA_8TiledMMAINSA_8MMA_AtomIJNSA_10MMA_TraitsINSA_19SM100_MMA_F8F6F4_SSEJSK_SK_fSG_SH_NSA_17integral_constantINSA_4UMMA5MajorELSR_0EEENSP_ISR_LSR_1EEENSP_INSQ_7ScaleInELSU_0EEESV_EEEEEENSA_6LayoutISE_NSB_IJNSC_ILi0EEESZ_SZ_EEEEENSB_IJNSA_10UnderscoreES12_S12_EEEEENS7_6detail27Sm100ImplicitGemmTileTraitsINSA_20SM90_TMA_LOAD_IM2COLENSA_14ComposedLayoutINSA_7SwizzleILi2ELi4ELi3EEENSA_18smem_ptr_flag_bitsILi8EEENSY_INSB_IJNSC_ILi8EEESG_EEENSB_IJSG_SD_EEEEEEEvEENS16_INSA_13SM90_TMA_LOADENS18_INS19_ILi3ELi4ELi3EEES1C_NSY_INSB_IJSH_S1D_EEENSB_IJSD_SH_EEEEEEEvEEEENS_8epilogue10collective18CollectiveEpilogueINS1R_23Sm100TmaWarpSpecializedILi2ELi2ELi32ELb0ELb0EEEJSJ_NSB_IJNSY_ISG_SD_EES1W_EEESK_NSB_IJNSB_IJllllEEESD_SZ_EEESK_S1Z_NS1R_6fusion15FusionCallbacksIS1V_NS20_17LinearCombinationISK_fSK_fLNS_15FloatRoundStyleE2EEESJ_S1X_JEEENSA_5SM1004TMEM4LOAD26SM100_TMEM_LOAD_16dp32b32xES17_S1H_NSA_39AutoVectorizingCopyWithAssumedAlignmentILi128EEENSA_21SM90_TMA_STORE_IM2COLES1H_S2B_S2B_EEEvvEEEEvNT_6ParamsE)
	.align		4
        /*000c*/ 	.word	index@(__assertfail)
	.align		4
        /*0010*/ 	.word	0x00000000
	.align		4
        /*0014*/ 	.word	0xfffffffe
	.align		4
        /*0018*/ 	.word	0x00000000
	.align		4
        /*001c*/ 	.word	0xfffffffd
	.align		4
        /*0020*/ 	.word	0x00000000
	.align		4
        /*0024*/ 	.word	0xfffffffc


//--------------------- .nv.constant4             --------------------------
	.section	.nv.constant4,"a",@progbits
	.align	8
	.align		8
.nv.constant4:
        /*0000*/ 	.dword	__assertfail
	.align		8
        /*0008*/ 	.dword	__unnamed_1
	.align		8
        /*0010*/ 	.dword	__unnamed_2
	.align		8
        /*0018*/ 	.dword	_ZN39_INTERNAL_748c09f8_4_k_cu_23c4d6bf_29274cuda3std3__45__cpo5beginE
	.align		8
        /*0020*/ 	.dword	_ZN39_INTERNAL_748c09f8_4_k_cu_23c4d6bf_29274cuda3std3__45__cpo3endE
	.align		8
        /*0028*/ 	.dword	_ZN39_INTERNAL_748c09f8_4_k_cu_23c4d6bf_29274cuda3std3__45__cpo6cbeginE
	.align		8
        /*0030*/ 	.dword	_ZN39_INTERNAL_748c09f8_4_k_cu_23c4d6bf_29274cuda3std3__45__cpo4cendE
	.align		8
        /*0038*/ 	.dword	_ZN39_INTERNAL_748c09f8_4_k_cu_23c4d6bf_29274cuda3std3__441_GLOBAL__N__748c09f8_4_k_cu_23c4d6bf_29276ignoreE
	.align		8
        /*0040*/ 	.dword	_ZN39_INTERNAL_748c09f8_4_k_cu_23c4d6bf_29274cuda3std3__419piecewise_constructE
	.align		8
        /*0048*/ 	.dword	_ZN39_INTERNAL_748c09f8_4_k_cu_23c4d6bf_29274cuda3std3__48in_placeE
	.align		8
        /*0050*/ 	.dword	_ZN39_INTERNAL_748c09f8_4_k_cu_23c4d6bf_29274cuda3std6ranges3__45__cpo4swapE
	.align		8
        /*0058*/ 	.dword	_ZN39_INTERNAL_748c09f8_4_k_cu_23c4d6bf_29274cuda3std6ranges3__45__cpo9iter_moveE
	.align		8
        /*0060*/ 	.dword	_ZN39_INTERNAL_748c09f8_4_k_cu_23c4d6bf_29274cute7productE
	.align		8
        /*0068*/ 	.dword	_ZN39_INTERNAL_748c09f8_4_k_cu_23c4d6bf_29274cute1_E
	.align		8
        /*0070*/ 	.dword	$str$27
	.align		8
        /*0078*/ 	.dword	$str$28
	.align		8
        /*0080*/ 	.dword	$str$29
	.align		8
        /*0088*/ 	.dword	$str$30


//--------------------- .text._ZN7cutlass13device_kernelINS_4conv6kernel13ConvUniversalINS1_16ConvProblemShapeILNS1_8OperatorE1ELi3EEENS1_10collective14CollectiveConvINS1_47MainloopSm100TmaUmmaWarpSpecializedImplicitGemmILS5_1ELi17ELi3ELi1ELi2EN4cute5tupleIJNSA_1CILi1EEESD_SD_EEEEENSB_IJNSC_ILi64EEENSC_ILi128EEENSB_IJSG_EEEEEENS_12float_e4m3_tESK_NSA_8TiledMMAINSA_8MMA_AtomIJNSA_10MMA_TraitsINSA_19SM100_MMA_F8F6F4_SSEJSK_SK_fSG_SH_NSA_17integral_constantINSA_4UMMA5MajorELSR_0EEENSP_ISR_LSR_1EEENSP_INSQ_7ScaleInELSU_0EEESV_EEEEEENSA_6LayoutISE_NSB_IJNSC_ILi0EEESZ_SZ_EEEEENSB_IJNSA_10UnderscoreES12_S12_EEEEENS7_6detail27Sm100ImplicitGemmTileTraitsINSA_20SM90_TMA_LOAD_IM2COLENSA_14ComposedLayoutINSA_7SwizzleILi2ELi4ELi3EEENSA_18smem_ptr_flag_bitsILi8EEENSY_INSB_IJNSC_ILi8EEESG_EEENSB_IJSG_SD_EEEEEEEvEENS16_INSA_13SM90_TMA_LOADENS18_INS19_ILi3ELi4ELi3EEES1C_NSY_INSB_IJSH_S1D_EEENSB_IJSD_SH_EEEEEEEvEEEENS_8epilogue10collective18CollectiveEpilogueINS1R_23Sm100TmaWarpSpecializedILi2ELi2ELi32ELb0ELb0EEEJSJ_NSB_IJNSY_ISG_SD_EES1W_EEESK_NSB_IJNSB_IJllllEEESD_SZ_EEESK_S1Z_NS1R_6fusion15FusionCallbacksIS1V_NS20_17LinearCombinationISK_fSK_fLNS_15FloatRoundStyleE2EEESJ_S1X_JEEENSA_5SM1004TMEM4LOAD26SM100_TMEM_LOAD_16dp32b32xES17_S1H_NSA_39AutoVectorizingCopyWithAssumedAlignmentILi128EEENSA_21SM90_TMA_STORE_IM2COLES1H_S2B_S2B_EEEvvEEEEvNT_6ParamsE --------------------------
	.section	.text._ZN7cutlass13device_kernelINS_4conv6kernel13ConvUniversalINS1_16ConvProblemShapeILNS1_8OperatorE1ELi3EEENS1_10collective14CollectiveConvINS1_47MainloopSm100TmaUmmaWarpSpecializedImplicitGemmILS5_1ELi17ELi3ELi1ELi2EN4cute5tupleIJNSA_1CILi1EEESD_SD_EEEEENSB_IJNSC_ILi64EEENSC_ILi128EEENSB_IJSG_EEEEEENS_12float_e4m3_tESK_NSA_8TiledMMAINSA_8MMA_AtomIJNSA_10MMA_TraitsINSA_19SM100_MMA_F8F6F4_SSEJSK_SK_fSG_SH_NSA_17integral_constantINSA_4UMMA5MajorELSR_0EEENSP_ISR_LSR_1EEENSP_INSQ_7ScaleInELSU_0EEESV_EEEEEENSA_6LayoutISE_NSB_IJNSC_ILi0EEESZ_SZ_EEEEENSB_IJNSA_10UnderscoreES12_S12_EEEEENS7_6detail27Sm100ImplicitGemmTileTraitsINSA_20SM90_TMA_LOAD_IM2COLENSA_14ComposedLayoutINSA_7SwizzleILi2ELi4ELi3EEENSA_18smem_ptr_flag_bitsILi8EEENSY_INSB_IJNSC_ILi8EEESG_EEENSB_IJSG_SD_EEEEEEEvEENS16_INSA_13SM90_TMA_LOADENS18_INS19_ILi3ELi4ELi3EEES1C_NSY_INSB_IJSH_S1D_EEENSB_IJSD_SH_EEEEEEEvEEEENS_8epilogue10collective18CollectiveEpilogueINS1R_23Sm100TmaWarpSpecializedILi2ELi2ELi32ELb0ELb0EEEJSJ_NSB_IJNSY_ISG_SD_EES1W_EEESK_NSB_IJNSB_IJllllEEESD_SZ_EEESK_S1Z_NS1R_6fusion15FusionCallbacksIS1V_NS20_17LinearCombinationISK_fSK_fLNS_15FloatRoundStyleE2EEESJ_S1X_JEEENSA_5SM1004TMEM4LOAD26SM100_TMEM_LOAD_16dp32b32xES17_S1H_NSA_39AutoVectorizingCopyWithAssumedAlignmentILi128EEENSA_21SM90_TMA_STORE_IM2COLES1H_S2B_S2B_EEEvvEEEEvNT_6ParamsE,"ax",@progbits
	.align	128
.text._ZN7cutlass13device_kernelINS_4conv6kernel13ConvUniversalINS1_16ConvProblemShapeILNS1_8OperatorE1ELi3EEENS1_10collective14CollectiveConvINS1_47MainloopSm100TmaUmmaWarpSpecializedImplicitGemmILS5_1ELi17ELi3ELi1ELi2EN4cute5tupleIJNSA_1CILi1EEESD_SD_EEEEENSB_IJNSC_ILi64EEENSC_ILi128EEENSB_IJSG_EEEEEENS_12float_e4m3_tESK_NSA_8TiledMMAINSA_8MMA_AtomIJNSA_10MMA_TraitsINSA_19SM100_MMA_F8F6F4_SSEJSK_SK_fSG_SH_NSA_17integral_constantINSA_4UMMA5MajorELSR_0EEENSP_ISR_LSR_1EEENSP_INSQ_7ScaleInELSU_0EEESV_EEEEEENSA_6LayoutISE_NSB_IJNSC_ILi0EEESZ_SZ_EEEEENSB_IJNSA_10UnderscoreES12_S12_EEEEENS7_6detail27Sm100ImplicitGemmTileTraitsINSA_20SM90_TMA_LOAD_IM2COLENSA_14ComposedLayoutINSA_7SwizzleILi2ELi4ELi3EEENSA_18smem_ptr_flag_bitsILi8EEENSY_INSB_IJNSC_ILi8EEESG_EEENSB_IJSG_SD_EEEEEEEvEENS16_INSA_13SM90_TMA_LOADENS18_INS19_ILi3ELi4ELi3EEES1C_NSY_INSB_IJSH_S1D_EEENSB_IJSD_SH_EEEEEEEvEEEENS_8epilogue10collective18CollectiveEpilogueINS1R_23Sm100TmaWarpSpecializedILi2ELi2ELi32ELb0ELb0EEEJSJ_NSB_IJNSY_ISG_SD_EES1W_EEESK_NSB_IJNSB_IJllllEEESD_SZ_EEESK_S1Z_NS1R_6fusion15FusionCallbacksIS1V_NS20_17LinearCombinationISK_fSK_fLNS_15FloatRoundStyleE2EEESJ_S1X_JEEENSA_5SM1004TMEM4LOAD26SM100_TMEM_LOAD_16dp32b32xES17_S1H_NSA_39AutoVectorizingCopyWithAssumedAlignmentILi128EEENSA_21SM90_TMA_STORE_IM2COLES1H_S2B_S2B_EEEvvEEEEvNT_6ParamsE:
        .type           _ZN7cutlass13device_kernelINS_4conv6kernel13ConvUniversalINS1_16ConvProblemShapeILNS1_8OperatorE1ELi3EEENS1_10collective14CollectiveConvINS1_47MainloopSm100TmaUmmaWarpSpecializedImplicitGemmILS5_1ELi17ELi3ELi1ELi2EN4cute5tupleIJNSA_1CILi1EEESD_SD_EEEEENSB_IJNSC_ILi64EEENSC_ILi128EEENSB_IJSG_EEEEEENS_12float_e4m3_tESK_NSA_8TiledMMAINSA_8MMA_AtomIJNSA_10MMA_TraitsINSA_19SM100_MMA_F8F6F4_SSEJSK_SK_fSG_SH_NSA_17integral_constantINSA_4UMMA5MajorELSR_0EEENSP_ISR_LSR_1EEENSP_INSQ_7ScaleInELSU_0EEESV_EEEEEENSA_6LayoutISE_NSB_IJNSC_ILi0EEESZ_SZ_EEEEENSB_IJNSA_10UnderscoreES12_S12_EEEEENS7_6detail27Sm100ImplicitGemmTileTraitsINSA_20SM90_TMA_LOAD_IM2COLENSA_14ComposedLayoutINSA_7SwizzleILi2ELi4ELi3EEENSA_18smem_ptr_flag_bitsILi8EEENSY_INSB_IJNSC_ILi8EEESG_EEENSB_IJSG_SD_EEEEEEEvEENS16_INSA_13SM90_TMA_LOADENS18_INS19_ILi3ELi4ELi3EEES1C_NSY_INSB_IJSH_S1D_EEENSB_IJSD_SH_EEEEEEEvEEEENS_8epilogue10collective18CollectiveEpilogueINS1R_23Sm100TmaWarpSpecializedILi2ELi2ELi32ELb0ELb0EEEJSJ_NSB_IJNSY_ISG_SD_EES1W_EEESK_NSB_IJNSB_IJllllEEESD_SZ_EEESK_S1Z_NS1R_6fusion15FusionCallbacksIS1V_NS20_17LinearCombinationISK_fSK_fLNS_15FloatRoundStyleE2EEESJ_S1X_JEEENSA_5SM1004TMEM4LOAD26SM100_TMEM_LOAD_16dp32b32xES17_S1H_NSA_39AutoVectorizingCopyWithAssumedAlignmentILi128EEENSA_21SM90_TMA_STORE_IM2COLES1H_S2B_S2B_EEEvvEEEEvNT_6ParamsE,@function
        .size           _ZN7cutlass13device_kernelINS_4conv6kernel13ConvUniversalINS1_16ConvProblemShapeILNS1_8OperatorE1ELi3EEENS1_10collective14CollectiveConvINS1_47MainloopSm100TmaUmmaWarpSpecializedImplicitGemmILS5_1ELi17ELi3ELi1ELi2EN4cute5tupleIJNSA_1CILi1EEESD_SD_EEEEENSB_IJNSC_ILi64EEENSC_ILi128EEENSB_IJSG_EEEEEENS_12float_e4m3_tESK_NSA_8TiledMMAINSA_8MMA_AtomIJNSA_10MMA_TraitsINSA_19SM100_MMA_F8F6F4_SSEJSK_SK_fSG_SH_NSA_17integral_constantINSA_4UMMA5MajorELSR_0EEENSP_ISR_LSR_1EEENSP_INSQ_7ScaleInELSU_0EEESV_EEEEEENSA_6LayoutISE_NSB_IJNSC_ILi0EEESZ_SZ_EEEEENSB_IJNSA_10UnderscoreES12_S12_EEEEENS7_6detail27Sm100ImplicitGemmTileTraitsINSA_20SM90_TMA_LOAD_IM2COLENSA_14ComposedLayoutINSA_7SwizzleILi2ELi4ELi3EEENSA_18smem_ptr_flag_bitsILi8EEENSY_INSB_IJNSC_ILi8EEESG_EEENSB_IJSG_SD_EEEEEEEvEENS16_INSA_13SM90_TMA_LOADENS18_INS19_ILi3ELi4ELi3EEES1C_NSY_INSB_IJSH_S1D_EEENSB_IJSD_SH_EEEEEEEvEEEENS_8epilogue10collective18CollectiveEpilogueINS1R_23Sm100TmaWarpSpecializedILi2ELi2ELi32ELb0ELb0EEEJSJ_NSB_IJNSY_ISG_SD_EES1W_EEESK_NSB_IJNSB_IJllllEEESD_SZ_EEESK_S1Z_NS1R_6fusion15FusionCallbacksIS1V_NS20_17LinearCombinationISK_fSK_fLNS_15FloatRoundStyleE2EEESJ_S1X_JEEENSA_5SM1004TMEM4LOAD26SM100_TMEM_LOAD_16dp32b32xES17_S1H_NSA_39AutoVectorizingCopyWithAssumedAlignmentILi128EEENSA_21SM90_TMA_STORE_IM2COLES1H_S2B_S2B_EEEvvEEEEvNT_6ParamsE,(.L_x_173 - _ZN7cutlass13device_kernelINS_4conv6kernel13ConvUniversalINS1_16ConvProblemShapeILNS1_8OperatorE1ELi3EEENS1_10collective14CollectiveConvINS1_47MainloopSm100TmaUmmaWarpSpecializedImplicitGemmILS5_1ELi17ELi3ELi1ELi2EN4cute5tupleIJNSA_1CILi1EEESD_SD_EEEEENSB_IJNSC_ILi64EEENSC_ILi128EEENSB_IJSG_EEEEEENS_12float_e4m3_tESK_NSA_8TiledMMAINSA_8MMA_AtomIJNSA_10MMA_TraitsINSA_19SM100_MMA_F8F6F4_SSEJSK_SK_fSG_SH_NSA_17integral_constantINSA_4UMMA5MajorELSR_0EEENSP_ISR_LSR_1EEENSP_INSQ_7ScaleInELSU_0EEESV_EEEEEENSA_6LayoutISE_NSB_IJNSC_ILi0EEESZ_SZ_EEEEENSB_IJNSA_10UnderscoreES12_S12_EEEEENS7_6detail27Sm100ImplicitGemmTileTraitsINSA_20SM90_TMA_LOAD_IM2COLENSA_14ComposedLayoutINSA_7SwizzleILi2ELi4ELi3EEENSA_18smem_ptr_flag_bitsILi8EEENSY_INSB_IJNSC_ILi8EEESG_EEENSB_IJSG_SD_EEEEEEEvEENS16_INSA_13SM90_TMA_LOADENS18_INS19_ILi3ELi4ELi3EEES1C_NSY_INSB_IJSH_S1D_EEENSB_IJSD_SH_EEEEEEEvEEEENS_8epilogue10collective18CollectiveEpilogueINS1R_23Sm100TmaWarpSpecializedILi2ELi2ELi32ELb0ELb0EEEJSJ_NSB_IJNSY_ISG_SD_EES1W_EEESK_NSB_IJNSB_IJllllEEESD_SZ_EEESK_S1Z_NS1R_6fusion15FusionCallbacksIS1V_NS20_17LinearCombinationISK_fSK_fLNS_15FloatRoundStyleE2EEESJ_S1X_JEEENSA_5SM1004TMEM4LOAD26SM100_TMEM_LOAD_16dp32b32xES17_S1H_NSA_39AutoVectorizingCopyWithAssumedAlignmentILi128EEENSA_21SM90_TMA_STORE_IM2COLES1H_S2B_S2B_EEEvvEEEEvNT_6ParamsE)
        .other          _ZN7cutlass13device_kernelINS_4conv6kernel13ConvUniversalINS1_16ConvProblemShapeILNS1_8OperatorE1ELi3EEENS1_10collective14CollectiveConvINS1_47MainloopSm100TmaUmmaWarpSpecializedImplicitGemmILS5_1ELi17ELi3ELi1ELi2EN4cute5tupleIJNSA_1CILi1EEESD_SD_EEEEENSB_IJNSC_ILi64EEENSC_ILi128EEENSB_IJSG_EEEEEENS_12float_e4m3_tESK_NSA_8TiledMMAINSA_8MMA_AtomIJNSA_10MMA_TraitsINSA_19SM100_MMA_F8F6F4_SSEJSK_SK_fSG_SH_NSA_17integral_constantINSA_4UMMA5MajorELSR_0EEENSP_ISR_LSR_1EEENSP_INSQ_7ScaleInELSU_0EEESV_EEEEEENSA_6LayoutISE_NSB_IJNSC_ILi0EEESZ_SZ_EEEEENSB_IJNSA_10UnderscoreES12_S12_EEEEENS7_6detail27Sm100ImplicitGemmTileTraitsINSA_20SM90_TMA_LOAD_IM2COLENSA_14ComposedLayoutINSA_7SwizzleILi2ELi4ELi3EEENSA_18smem_ptr_flag_bitsILi8EEENSY_INSB_IJNSC_ILi8EEESG_EEENSB_IJSG_SD_EEEEEEEvEENS16_INSA_13SM90_TMA_LOADENS18_INS19_ILi3ELi4ELi3EEES1C_NSY_INSB_IJSH_S1D_EEENSB_IJSD_SH_EEEEEEEvEEEENS_8epilogue10collective18CollectiveEpilogueINS1R_23Sm100TmaWarpSpecializedILi2ELi2ELi32ELb0ELb0EEEJSJ_NSB_IJNSY_ISG_SD_EES1W_EEESK_NSB_IJNSB_IJllllEEESD_SZ_EEESK_S1Z_NS1R_6fusion15FusionCallbacksIS1V_NS20_17LinearCombinationISK_fSK_fLNS_15FloatRoundStyleE2EEESJ_S1X_JEEENSA_5SM1004TMEM4LOAD26SM100_TMEM_LOAD_16dp32b32xES17_S1H_NSA_39AutoVectorizingCopyWithAssumedAlignmentILi128EEENSA_21SM90_TMA_STORE_IM2COLES1H_S2B_S2B_EEEvvEEEEvNT_6ParamsE,@"STO_CUDA_ENTRY STV_DEFAULT"
_ZN7cutlass13device_kernelINS_4conv6kernel13ConvUniversalINS1_16ConvProblemShapeILNS1_8OperatorE1ELi3EEENS1_10collective14CollectiveConvINS1_47MainloopSm100TmaUmmaWarpSpecializedImplicitGemmILS5_1ELi17ELi3ELi1ELi2EN4cute5tupleIJNSA_1CILi1EEESD_SD_EEEEENSB_IJNSC_ILi64EEENSC_ILi128EEENSB_IJSG_EEEEEENS_12float_e4m3_tESK_NSA_8TiledMMAINSA_8MMA_AtomIJNSA_10MMA_TraitsINSA_19SM100_MMA_F8F6F4_SSEJSK_SK_fSG_SH_NSA_17integral_constantINSA_4UMMA5MajorELSR_0EEENSP_ISR_LSR_1EEENSP_INSQ_7ScaleInELSU_0EEESV_EEEEEENSA_6LayoutISE_NSB_IJNSC_ILi0EEESZ_SZ_EEEEENSB_IJNSA_10UnderscoreES12_S12_EEEEENS7_6detail27Sm100ImplicitGemmTileTraitsINSA_20SM90_TMA_LOAD_IM2COLENSA_14ComposedLayoutINSA_7SwizzleILi2ELi4ELi3EEENSA_18smem_ptr_flag_bitsILi8EEENSY_INSB_IJNSC_ILi8EEESG_EEENSB_IJSG_SD_EEEEEEEvEENS16_INSA_13SM90_TMA_LOADENS18_INS19_ILi3ELi4ELi3EEES1C_NSY_INSB_IJSH_S1D_EEENSB_IJSD_SH_EEEEEEEvEEEENS_8epilogue10collective18CollectiveEpilogueINS1R_23Sm100TmaWarpSpecializedILi2ELi2ELi32ELb0ELb0EEEJSJ_NSB_IJNSY_ISG_SD_EES1W_EEESK_NSB_IJNSB_IJllllEEESD_SZ_EEESK_S1Z_NS1R_6fusion15FusionCallbacksIS1V_NS20_17LinearCombinationISK_fSK_fLNS_15FloatRoundStyleE2EEESJ_S1X_JEEENSA_5SM1004TMEM4LOAD26SM100_TMEM_LOAD_16dp32b32xES17_S1H_NSA_39AutoVectorizingCopyWithAssumedAlignmentILi128EEENSA_21SM90_TMA_STORE_IM2COLES1H_S2B_S2B_EEEvvEEEEvNT_6ParamsE:
[----:B------:R-:W1:Y:S01]  /*0000*/  LDC R1, c[0x0][0x37c] ;  /* 0x0000df00ff017b82 */ /* 0x000e620000000800 */
[----:B------:R-:W2:Y:S01]  /*0010*/  S2R R92, SR_TID.X ;  /* 0x00000000005c7919 */ /* 0x000ea20000002100 */
[----:B------:R-:W3:Y:S01]  /*0020*/  LDCU.64 UR8, c[0x0][0x990] ;  /* 0x00013200ff0877ac */ /* 0x000ee20008000a00 */
[----:B-1----:R-:W-:Y:S01]  /*0030*/  VIADD R1, R1, 0xfffffff8 ;  /* 0xfffffff801017836 */ /* 0x002fe20000000000 */
[----:B------:R-:W-:Y:S02]  /*0040*/  PRMT R94, RZ, 0x7610, R94 ;  /* 0x00007610ff5e7816 */ /* 0x000fe4000000005e */
[----:B------:R-:W-:Y:S01]  /*0050*/  ELECT P3, URZ, PT ;  /* 0x0000000000ff782f */ /* 0x000fe20003860000 */
[----:B---3--:R-:W-:-:S04]  /*0060*/  UISETP.NE.U32.AND UP0, UPT, UR8, URZ, UPT ;  /* 0x000000ff0800728c */ /* 0x008fc8000bf05070 */
[----:B------:R-:W-:Y:S01]  /*0070*/  UISETP.NE.AND.EX UP0, UPT, UR9, URZ, UPT, UP0 ;  /* 0x000000ff0900728c */ /* 0x000fe2000bf05300 */
[----:B--2---:R-:W-:-:S05]  /*0080*/  SHF.R.U32.HI R95, RZ, 0x5, R92 ;  /* 0x00000005ff5f7819 */ /* 0x004fca000001165c */
[----:B------:R-:W1:Y:S02]  /*0090*/  SHFL.IDX PT, R0, R95, RZ, 0x1f ;  /* 0x00001fff5f007589 */ /* 0x000e6400000e0000 */
[----:B-1----:R-:W-:Y:S01]  /*00a0*/  R2UR UR18, R0 ;  /* 0x00000000001272ca */ /* 0x002fe200000e0000 */
[----:B------:R-:W-:-:S14]  /*00b0*/  BRA.U UP0, `(.L_x_0) ;  /* 0x0000000100307547 */ /* 0x000fdc000b800000 */
[----:B------:R-:W1:Y:S02]  /*00c0*/  LDCU.64 UR4, c[0x0][0x988] ;  /* 0x00013100ff0477ac */ /* 0x000e640008000a00 */
[----:B-1----:R-:W-:-:S04]  /*00d0*/  UISETP.NE.U32.AND UP0, UPT, UR4, URZ, UPT ;  /* 0x000000ff0400728c */ /* 0x002fc8000bf05070 */
[----:B------:R-:W-:-:S09]  /*00e0*/  UISETP.NE.AND.EX UP0, UPT, UR5, URZ, UPT, UP0 ;  /* 0x000000ff0500728c */ /* 0x000fd2000bf05300 */
[----:B------:R-:W-:Y:S05]  /*00f0*/  BRA.U !UP0, `(.L_x_1) ;  /* 0x0000000108147547 */ /* 0x000fea000b800000 */
[----:B------:R-:W1:Y:S01]  /*0100*/  LDC.64 R2, c[0x0][0x988] ;  /* 0x00026200ff027b82 */ /* 0x000e620000000a00 */
[----:B------:R-:W1:Y:S02]  /*0110*/  LDCU.64 UR4, c[0x0][0x358] ;  /* 0x00006b00ff0477ac */ /* 0x000e640008000a00 */
[----:B-1----:R1:W5:Y:S01]  /*0120*/  LDG.E R41, desc[UR4][R2.64] ;  /* 0x0000000402297981 */ /* 0x002362000c1e1900 */
[----:B------:R-:W-:Y:S01]  /*0130*/  HFMA2 R94, -RZ, RZ, 0, 5.9604644775390625e-08 ;  /* 0x00000001ff5e7431 */ /* 0x000fe200000001ff */
[----:B------:R-:W-:Y:S05]  /*0140*/  BRA `(.L_x_0) ;  /* 0x00000000000c7947 */ /* 0x000fea0003800000 */
.L_x_1:
[----:B------:R-:W1:Y:S01]  /*0150*/  LDCU UR4, c[0x0][0x980] ;  /* 0x00013000ff0477ac */ /* 0x000e620008000800 */
[----:B------:R-:W-:Y:S01]  /*0160*/  HFMA2 R94, -RZ, RZ, 0, 5.9604644775390625e-08 ;  /* 0x00000001ff5e7431 */ /* 0x000fe200000001ff */
[----:B-1----:R-:W-:-:S07]  /*0170*/  MOV R41, UR4 ;  /* 0x0000000400297c02 */ /* 0x002fce0008000f00 */
.L_x_0:
[----:B------:R-:W2:Y:S02]  /*0180*/  LDCU.64 UR4, c[0x0][0x9b0] ;  /* 0x00013600ff0477ac */ /* 0x000ea40008000a00 */
[----:B--2---:R-:W-:-:S04]  /*0190*/  UISETP.NE.U32.AND UP0, UPT, UR4, URZ, UPT ;  /* 0x000000ff0400728c */ /* 0x004fc8000bf05070 */
[----:B------:R-:W-:-:S09]  /*01a0*/  UISETP.NE.AND.EX UP0, UPT, UR5, URZ, UPT, UP0 ;  /* 0x000000ff0500728c */ /* 0x000fd2000bf05300 */
[----:B------:R-:W-:Y:S05]  /*01b0*/  BRA.U UP0, `(.L_x_2) ;  /* 0x0000000100287547 */ /* 0x000fea000b800000 */
[----:B------:R-:W2:Y:S02]  /*01c0*/  LDCU.64 UR4, c[0x0][0x9a8] ;  /* 0x00013500ff0477ac */ /* 0x000ea40008000a00 */
[----:B--2---:R-:W-:-:S04]  /*01d0*/  UISETP.NE.U32.AND UP0, UPT, UR4, URZ, UPT ;  /* 0x000000ff0400728c */ /* 0x004fc8000bf05070 */
[----:B------:R-:W-:-:S09]  /*01e0*/  UISETP.NE.AND.EX UP0, UPT, UR5, URZ, UPT, UP0 ;  /* 0x000000ff0500728c */ /* 0x000fd2000bf05300 */
[----:B------:R-:W-:Y:S05]  /*01f0*/  BRA.U !UP0, `(.L_x_3) ;  /* 0x0000000108107547 */ /* 0x000fea000b800000 */
[----:B------:R-:W2:Y:S01]  /*0200*/  LDC.64 R38, c[0x0][0x9a8] ;  /* 0x00026a00ff267b82 */ /* 0x000ea20000000a00 */
[----:B------:R-:W2:Y:S02]  /*0210*/  LDCU.64 UR4, c[0x0][0x358] ;  /* 0x00006b00ff0477ac */ /* 0x000ea40008000a00 */
[----:B--2---:R2:W5:Y:S01]  /*0220*/  LDG.E R38, desc[UR4][R38.64] ;  /* 0x0000000426267981 */ /* 0x004562000c1e1900 */
[----:B------:R-:W-:Y:S05]  /*0230*/  BRA `(.L_x_2) ;  /* 0x0000000000087947 */ /* 0x000fea0003800000 */
.L_x_3:
[----:B------:R-:W2:Y:S02]  /*0240*/  LDCU UR4, c[0x0][0x9a0] ;  /* 0x00013400ff0477ac */ /* 0x000ea40008000800 */
[----:B--2---:R-:W-:Y:S02]  /*0250*/  MOV R38, UR4 ;  /* 0x0000000400267c02 */ /* 0x004fe40008000f00 */
.L_x_2:
[----:B------:R-:W-:Y:S01]  /*0260*/  IMAD.U32 R0, RZ, RZ, UR18 ;  /* 0x00000012ff007e24 */ /* 0x000fe2000f8e00ff */
[----:B------:R-:W-:Y:S04]  /*0270*/  BSSY.RECONVERGENT B0, `(.L_x_4) ;  /* 0x000000c000007945 */ /* 0x000fe80003800200 */
[C---:B------:R-:W-:Y:S02]  /*0280*/  ISETP.NE.OR P1, PT, R0.reuse, 0x1, !P3 ;  /* 0x000000010000780c */ /* 0x040fe40005f25670 */
[----:B------:R-:W-:-:S11]  /*0290*/  ISETP.NE.OR P0, PT, R0, 0x3, !P3 ;  /* 0x000000030000780c */ /* 0x000fd60005f05670 */
[----:B------:R-:W-:Y:S05]  /*02a0*/  @P1 BRA `(.L_x_5) ;  /* 0x0000000000201947 */ /* 0x000fea0003800000 */
[----:B------:R-:W3:Y:S02]  /*02b0*/  LDCU.64 UR4, c[0x0][0x348] ;  /* 0x00006900ff0477ac */ /* 0x000ee40008000a00 */
[----:B---3--:R-:W-:Y:S02]  /*02c0*/  UIADD3 UR6, UP1, UPT, UR4, 0x80, URZ ;  /* 0x0000008004067890 */ /* 0x008fe4000ff3e0ff */
[----:B------:R-:W-:Y:S02]  /*02d0*/  UIADD3 UR4, UP0, UPT, UR4, 0x200, URZ ;  /* 0x0000020004047890 */ /* 0x000fe4000ff1e0ff */
[----:B------:R-:W-:Y:S02]  /*02e0*/  UIADD3.X UR7, UPT, UPT, URZ, UR5, URZ, UP1, !UPT ;  /* 0x00000005ff077290 */ /* 0x000fe40008ffe4ff */
[----:B------:R-:W-:-:S07]  /*02f0*/  UIADD3.X UR5, UPT, UPT, URZ, UR5, URZ, UP0, !UPT ;  /* 0x00000005ff057290 */ /* 0x000fce00087fe4ff */
[----:B------:R3:W-:Y:S02]  /*0300*/  UTMACCTL.PF [UR6] ;  /* 0x00000000060079b9 */ /* 0x0007e40008040000 */
[----:B------:R3:W-:Y:S02]  /*0310*/  UTMACCTL.PF [UR4] ;  /* 0x00000000040079b9 */ /* 0x0007e40008040000 */
[----:B---3--:R-:W-:Y:S01]  /*0320*/  NOP ;  /* 0x0000000000007918 */ /* 0x008fe20000000000 */
.L_x_5:
[----:B------:R-:W-:Y:S05]  /*0330*/  BSYNC.RECONVERGENT B0 ;  /* 0x0000000000007941 */ /* 0x000fea0003800200 */
.L_x_4:
[----:B------:R-:W-:Y:S04]  /*0340*/  BSSY.RECONVERGENT B0, `(.L_x_6) ;  /* 0x000000a000007945 */ /* 0x000fe80003800200 */
        /* <DEDUP_REMOVED lines=9> */
.L_x_7:
[----:B------:R-:W-:Y:S05]  /*03e0*/  BSYNC.RECONVERGENT B0 ;  /* 0x0000000000007941 */ /* 0x000fea0003800200 */
.L_x_6:
[----:B------:R-:W3:Y:S01]  /*03f0*/  LDCU.64 UR4, c[0x0][0x988] ;  /* 0x00013100ff0477ac */ /* 0x000ee20008000a00 */
[----:B------:R-:W-:Y:S02]  /*0400*/  UISETP.EQ.U32.AND UP2, UPT, UR8, URZ, UPT ;  /* 0x000000ff0800728c */ /* 0x000fe4000bf42070 */
[----:B------:R-:W-:Y:S02]  /*0410*/  UPLOP3.LUT UP3, UPT, UPT, UPT, UPT, 0x80, 0x8 ;  /* 0x000000000008789c */ /* 0x000fe40003f6f070 */
[----:B---3--:R-:W-:-:S04]  /*0420*/  UISETP.NE.U32.AND UP0, UPT, UR4, URZ, UPT ;  /* 0x000000ff0400728c */ /* 0x008fc8000bf05070 */
[----:B------:R-:W-:-:S04]  /*0430*/  UISETP.NE.AND.EX UP1, UPT, UR5, URZ, UPT, UP0 ;  /* 0x000000ff0500728c */ /* 0x000fc8000bf25300 */
[----:B------:R-:W-:-:S04]  /*0440*/  UISETP.EQ.OR.EX UP4, UPT, UR9, URZ, !UP1, UP2 ;  /* 0x000000ff0900728c */ /* 0x000fc8000cf82720 */
[----:B------:R-:W-:-:S06]  /*0450*/  UP2UR UR4, UPR, URZ, 0x10 ;  /* 0x00000010ff047883 */ /* 0x000fcc0008000000 */
[----:B------:R-:W-:Y:S01]  /*0460*/  MOV R105, UR4 ;  /* 0x0000000400697c02 */ /* 0x000fe20008000f00 */
[----:B------:R-:W-:Y:S06]  /*0470*/  BRA.U !UP4, `(.L_x_8) ;  /* 0x000000010c207547 */ /* 0x000fec000b800000 */
[----:B------:R-:W-:Y:S01]  /*0480*/  UISETP.NE.U32.AND UP2, UPT, UR8, URZ, UPT ;  /* 0x000000ff0800728c */ /* 0x000fe2000bf45070 */
[----:B-----5:R-:W-:Y:S01]  /*0490*/  FSETP.NEU.AND P0, PT, R41, RZ, PT ;  /* 0x000000ff2900720b */ /* 0x020fe20003f0d000 */
[----:B------:R-:W-:Y:S02]  /*04a0*/  USEL UR4, URZ, 0xffffffff, UP1 ;  /* 0xffffffffff047887 */ /* 0x000fe40008800000 */
[----:B------:R-:W-:-:S10]  /*04b0*/  UISETP.NE.AND.EX UP2, UPT, UR9, URZ, UPT, UP2 ;  /* 0x000000ff0900728c */ /* 0x000fd4000bf45320 */
[----:B------:R-:W-:Y:S01]  /*04c0*/  VOTEU.ANY UP0, P0 ;  /* 0x0000000000ff7886 */ /* 0x000fe20000000100 */
[----:B------:R-:W-:-:S04]  /*04d0*/  @!UP2 USEL UR4, URZ, 0xffffffff, UP0 ;  /* 0xffffffffff04a887 */ /* 0x000fc80008000000 */
[----:B------:R-:W-:-:S04]  /*04e0*/  ULOP3.LUT UR4, UR4, 0x1, URZ, 0xc0, !UPT ;  /* 0x0000000104047892 */ /* 0x000fc8000f8ec0ff */
[----:B------:R-:W-:-:S11]  /*04f0*/  UISETP.NE.U32.AND UP3, UPT, UR4, 0x1, UPT ;  /* 0x000000010400788c */ /* 0x000fd6000bf65070 */
.L_x_8:
[----:B-1----:R-:W1:Y:S01]  /*0500*/  SHFL.IDX PT, R2, R95, RZ, 0x1f ;  /* 0x00001fff5f027589 */ /* 0x002e6200000e0000 */
[----:B------:R-:W-:-:S04]  /*0510*/  UISETP.NE.AND UP0, UPT, UR18, 0x2, UPT ;  /* 0x000000021200788c */ /* 0x000fc8000bf05270 */
[----:B------:R-:W-:Y:S01]  /*0520*/  USEL UR52, URZ, 0x1, UP0 ;  /* 0x00000001ff347887 */ /* 0x000fe20008000000 */
[----:B-1----:R-:W-:-:S13]  /*0530*/  ISETP.NE.AND P0, PT, R2, RZ, PT ;  /* 0x000000ff0200720c */ /* 0x002fda0003f05270 */
[----:B------:R-:W-:Y:S05]  /*0540*/  @P0 BRA `(.L_x_9) ;  /* 0x0000000000bc0947 */ /* 0x000fea0003800000 */
[----:B------:R-:W-:Y:S01]  /*0550*/  ELECT P0, URZ, PT ;  /* 0x0000000000ff782f */ /* 0x000fe20003800000 */
[----:B------:R-:W-:-:S12]  /*0560*/  BSSY.RECONVERGENT B0, `(.L_x_9) ;  /* 0x000002d000007945 */ /* 0x000fd80003800200 */
[----:B------:R-:W-:Y:S05]  /*0570*/  @!P0 BRA `(.L_x_10) ;  /* 0x0000000000ac8947 */ /* 0x000fea0003800000 */
[----:B------:R-:W1:Y:S01]  /*0580*/  S2UR UR4, SR_CgaCtaId ;  /* 0x00000000000479c3 */ /* 0x000e620000008800 */
[----:B------:R-:W-:Y:S01]  /*0590*/  UMOV UR5, 0x400 ;  /* 0x0000040000057882 */ /* 0x000fe20000000000 */
[----:B------:R-:W-:Y:S02]  /*05a0*/  UMOV UR6, 0x1 ;  /* 0x0000000100067882 */ /* 0x000fe40000000000 */
[----:B------:R-:W-:-:S04]  /*05b0*/  UIADD3 UR6, UPT, UPT, -UR6, 0x100000, URZ ;  /* 0x0010000006067890 */ /* 0x000fc8000fffe1ff */
[----:B------:R-:W-:Y:S02]  /*05c0*/  USHF.L.U32 UR7, UR6, 0xb, URZ ;  /* 0x0000000b06077899 */ /* 0x000fe400080006ff */
[----:B------:R-:W-:Y:S02]  /*05d0*/  USHF.L.U32 UR6, UR6, 0x1, URZ ;  /* 0x0000000106067899 */ /* 0x000fe400080006ff */
[----:B-1----:R-:W-:Y:S01]  /*05e0*/  ULEA UR4, UR4, UR5, 0x18 ;  /* 0x0000000504047291 */ /* 0x002fe2000f8ec0ff */
[----:B------:R-:W1:Y:S11]  /*05f0*/  FENCE.VIEW.ASYNC.S ;  /* 0x00000000000073c6 */ /* 0x000e760000000000 */
[----:B-1----:R1:W3:Y:S01]  /*0600*/  SYNCS.EXCH.64 URZ, [UR4], UR6 ;  /* 0x0000000604ff75b2 */ /* 0x0022e20008000100 */
[----:B------:R1:W4:Y:S01]  /*0610*/  SYNCS.EXCH.64 URZ, [UR4+0x88], UR6 ;  /* 0x0000880604ff75b2 */ /* 0x0003220008000100 */
[----:B------:R1:W1:Y:S01]  /*0620*/  SYNCS.EXCH.64 URZ, [UR4+0x8], UR6 ;  /* 0x0000080604ff75b2 */ /* 0x0002620008000100 */
        /* <DEDUP_REMOVED lines=31> */
[----:B---34-:R-:W-:Y:S01]  /*0820*/  NOP ;  /* 0x0000000000007918 */ /* 0x018fe20000000000 */
.L_x_10:
[----:B-1----:R-:W-:Y:S05]  /*0830*/  BSYNC.RECONVERGENT B0 ;  /* 0x0000000000007941 */ /* 0x002fea0003800200 */
.L_x_9:
[----:B------:R-:W1:Y:S01]  /*0840*/  SHFL.IDX PT, R2, R95, RZ, 0x1f ;  /* 0x00001fff5f027589 */ /* 0x000e6200000e0000 */
[----:B------:R-:W-:Y:S01]  /*0850*/  NOP ;  /* 0x0000000000007918 */ /* 0x000fe20000000000 */
[----:B-1----:R-:W-:-:S13]  /*0860*/  ISETP.NE.AND P0, PT, R2, 0x1, PT ;  /* 0x000000010200780c */ /* 0x002fda0003f05270 */
[----:B------:R-:W-:Y:S05]  /*0870*/  @P0 BRA `(.L_x_11) ;  /* 0x0000000000480947 */ /* 0x000fea0003800000 */
[----:B------:R-:W1:Y:S01]  /*0880*/  S2UR UR4, SR_CgaCtaId ;  /* 0x00000000000479c3 */ /* 0x000e620000008800 */
[----:B------:R-:W-:Y:S01]  /*0890*/  UMOV UR5, 0x400 ;  /* 0x0000040000057882 */ /* 0x000fe20000000000 */
[----:B------:R-:W-:Y:S01]  /*08a0*/  UMOV UR8, 0x20 ;  /* 0x0000002000087882 */ /* 0x000fe20000000000 */
[----:B------:R-:W-:Y:S01]  /*08b0*/  UMOV UR6, 0x80 ;  /* 0x0000008000067882 */ /* 0x000fe20000000000 */
[----:B------:R-:W-:-:S04]  /*08c0*/  UIADD3 UR8, UPT, UPT, -UR8, 0x100000, URZ ;  /* 0x0010000008087890 */ /* 0x000fc8000fffe1ff */
[----:B------:R-:W-:Y:S02]  /*08d0*/  USHF.L.U32 UR9, UR8, 0xb, URZ ;  /* 0x0000000b08097899 */ /* 0x000fe400080006ff */
[----:B------:R-:W-:Y:S02]  /*08e0*/  USHF.L.U32 UR8, UR8, 0x1, URZ ;  /* 0x0000000108087899 */ /* 0x000fe400080006ff */
[----:B------:R-:W-:-:S04]  /*08f0*/  UIADD3 UR6, UPT, UPT, -UR6, 0x100000, URZ ;  /* 0x0010000006067890 */ /* 0x000fc8000fffe1ff */
[----:B------:R-:W-:Y:S02]  /*0900*/  USHF.L.U32 UR7, UR6, 0xb, URZ ;  /* 0x0000000b06077899 */ /* 0x000fe400080006ff */
[----:B------:R-:W-:Y:S01]  /*0910*/  USHF.L.U32 UR6, UR6, 0x1, URZ ;  /* 0x0000000106067899 */ /* 0x000fe200080006ff */
[----:B------:R-:W-:Y:S01]  /*0920*/  ELECT P0, URZ, PT ;  /* 0x0000000000ff782f */ /* 0x000fe20003800000 */
[----:B-1----:R-:W-:Y:S01]  /*0930*/  ULEA UR4, UR4, UR5, 0x18 ;  /* 0x0000000504047291 */ /* 0x002fe2000f8ec0ff */
[----:B------:R-:W1:Y:S11]  /*0940*/  FENCE.VIEW.ASYNC.S ;  /* 0x00000000000073c6 */ /* 0x000e760000000000 */
[----:B-1----:R1:W3:Y:S01]  /*0950*/  SYNCS.EXCH.64 URZ, [UR4+0x110], UR8 ;  /* 0x0001100804ff75b2 */ /* 0x0022e20008000100 */
[----:B------:R1:W4:Y:S01]  /*0960*/  SYNCS.EXCH.64 URZ, [UR4+0x120], UR6 ;  /* 0x0001200604ff75b2 */ /* 0x0003220008000100 */
[----:B------:R1:W1:Y:S01]  /*0970*/  SYNCS.EXCH.64 URZ, [UR4+0x118], UR8 ;  /* 0x0001180804ff75b2 */ /* 0x0002620008000100 */
[----:B------:R1:W1:Y:S01]  /*0980*/  SYNCS.EXCH.64 URZ, [UR4+0x128], UR6 ;  /* 0x0001280604ff75b2 */ /* 0x0002620008000100 */
[----:B------:R-:W-:Y:S01]  /*0990*/  NOP ;  /* 0x0000000000007918 */ /* 0x000fe20000000000 */
.L_x_11:
[----:B------:R-:W2:Y:S01]  /*09a0*/  SHFL.IDX PT, R2, R95, RZ, 0x1f ;  /* 0x00001fff5f027589 */ /* 0x000ea200000e0000 */
[----:B------:R-:W-:Y:S01]  /*09b0*/  NOP ;  /* 0x0000000000007918 */ /* 0x000fe20000000000 */
[----:B--2---:R-:W-:-:S13]  /*09c0*/  ISETP.NE.AND P0, PT, R2, 0x3, PT ;  /* 0x000000030200780c */ /* 0x004fda0003f05270 */
[----:B------:R-:W-:Y:S05]  /*09d0*/  @P0 BRA `(.L_x_12) ;  /* 0x0000000000300947 */ /* 0x000fea0003800000 */
[----:B-1----:R-:W1:Y:S01]  /*09e0*/  S2UR UR6, SR_CgaCtaId ;  /* 0x00000000000679c3 */ /* 0x002e620000008800 */
[----:B------:R-:W-:Y:S01]  /*09f0*/  UMOV UR4, 0x400 ;  /* 0x0000040000047882 */ /* 0x000fe20000000000 */
[----:B------:R-:W-:Y:S01]  /*0a00*/  UMOV UR5, 0x20 ;  /* 0x0000002000057882 */ /* 0x000fe20000000000 */
[----:B------:R-:W-:Y:S01]  /*0a10*/  ELECT P0, URZ, PT ;  /* 0x0000000000ff782f */ /* 0x000fe20003800000 */
[----:B-1----:R-:W-:Y:S02]  /*0a20*/  ULEA UR6, UR6, UR4, 0x18 ;  /* 0x0000000406067291 */ /* 0x002fe4000f8ec0ff */
[----:B------:R-:W-:-:S04]  /*0a30*/  UIADD3 UR4, UPT, UPT, -UR5, 0x100000, URZ ;  /* 0x0010000005047890 */ /* 0x000fc8000fffe1ff */
[----:B------:R-:W-:Y:S02]  /*0a40*/  USHF.L.U32 UR5, UR4, 0xb, URZ ;  /* 0x0000000b04057899 */ /* 0x000fe400080006ff */
[----:B------:R-:W-:Y:S01]  /*0a50*/  USHF.L.U32 UR4, UR4, 0x1, URZ ;  /* 0x0000000104047899 */ /* 0x000fe200080006ff */
[----:B------:R-:W1:Y:S11]  /*0a60*/  FENCE.VIEW.ASYNC.S ;  /* 0x00000000000073c6 */ /* 0x000e760000000000 */
[----:B-1----:R2:W1:Y:S01]  /*0a70*/  SYNCS.EXCH.64 URZ, [UR6+0x130], UR4 ;  /* 0x0001300406ff75b2 */ /* 0x0024620008000100 */
[----:B------:R2:W1:Y:S02]  /*0a80*/  SYNCS.EXCH.64 URZ, [UR6+0x138], UR4 ;  /* 0x0001380406ff75b2 */ /* 0x0004640008000100 */
[----:B--2---:R-:W-:Y:S01]  /*0a90*/  NOP ;  /* 0x0000000000007918 */ /* 0x004fe20000000000 */
.L_x_12:
[----:B------:R-:W2:Y:S01]  /*0aa0*/  SHFL.IDX PT, R2, R95, RZ, 0x1f ;  /* 0x00001fff5f027589 */ /* 0x000ea200000e0000 */
[----:B------:R-:W-:Y:S01]  /*0ab0*/  NOP ;  /* 0x0000000000007918 */ /* 0x000fe20000000000 */
[----:B--2---:R-:W-:-:S13]  /*0ac0*/  ISETP.NE.AND P0, PT, R2, 0x4, PT ;  /* 0x000000040200780c */ /* 0x004fda0003f05270 */
[----:B------:R-:W-:Y:S05]  /*0ad0*/  @P0 BRA `(.L_x_13) ;  /* 0x0000000000440947 */ /* 0x000fea0003800000 */
[----:B-1----:R-:W1:Y:S01]  /*0ae0*/  S2UR UR6, SR_CgaCtaId ;  /* 0x00000000000679c3 */ /* 0x002e620000008800 */
[----:B------:R-:W-:Y:S01]  /*0af0*/  UMOV UR4, 0x100 ;  /* 0x0000010000047882 */ /* 0x000fe20000000000 */
[----:B------:R-:W-:Y:S01]  /*0b00*/  UMOV UR5, 0x400 ;  /* 0x0000040000057882 */ /* 0x000fe20000000000 */
[----:B------:R-:W-:Y:S01]  /*0b10*/  USEL UR4, UR4, 0xe0, UP3 ;  /* 0x000000e004047887 */ /* 0x000fe20009800000 */
[----:B------:R-:W-:Y:S01]  /*0b20*/  UMOV UR8, 0x1 ;  /* 0x0000000100087882 */ /* 0x000fe20000000000 */
[----:B------:R-:W-:Y:S01]  /*0b30*/  ELECT P0, URZ, PT ;  /* 0x0000000000ff782f */ /* 0x000fe20003800000 */
[----:B------:R-:W-:-:S04]  /*0b40*/  UIADD3 UR8, UPT, UPT, -UR8, 0x100000, URZ ;  /* 0x0010000008087890 */ /* 0x000fc8000fffe1ff */
[----:B------:R-:W-:Y:S02]  /*0b50*/  USHF.L.U32 UR9, UR8, 0xb, URZ ;  /* 0x0000000b08097899 */ /* 0x000fe400080006ff */
[----:B------:R-:W-:Y:S02]  /*0b60*/  USHF.L.U32 UR8, UR8, 0x1, URZ ;  /* 0x0000000108087899 */ /* 0x000fe400080006ff */
[----:B-1----:R-:W-:Y:S02]  /*0b70*/  ULEA UR6, UR6, UR5, 0x18 ;  /* 0x0000000506067291 */ /* 0x002fe4000f8ec0ff */
[----:B------:R-:W-:-:S04]  /*0b80*/  UIADD3 UR4, UPT, UPT, -UR4, 0x100000, URZ ;  /* 0x0010000004047890 */ /* 0x000fc8000fffe1ff */
[----:B------:R-:W-:Y:S02]  /*0b90*/  USHF.L.U32 UR5, UR4, 0xb, URZ ;  /* 0x0000000b04057899 */ /* 0x000fe400080006ff */
[----:B------:R-:W-:Y:S01]  /*0ba0*/  USHF.L.U32 UR4, UR4, 0x1, URZ ;  /* 0x0000000104047899 */ /* 0x000fe200080006ff */
[----:B------:R-:W1:Y:S03]  /*0bb0*/  FENCE.VIEW.ASYNC.S ;  /* 0x00000000000073c6 */ /* 0x000e660000000000 */
[----:B-1----:R2:W1:Y:S08]  /*0bc0*/  SYNCS.EXCH.64 URZ, [UR6+0x140], UR8 ;  /* 0x0001400806ff75b2 */ /* 0x0024700008000100 */
[----:B------:R2:W1:Y:S02]  /*0bd0*/  SYNCS.EXCH.64 URZ, [UR6+0x148], UR4 ;  /* 0x0001480406ff75b2 */ /* 0x0004640008000100 */
[----:B--2---:R-:W-:Y:S01]  /*0be0*/  NOP ;  /* 0x0000000000007918 */ /* 0x004fe20000000000 */
.L_x_13:
[----:B------:R-:W2:Y:S01]  /*0bf0*/  SHFL.IDX PT, R2, R95, RZ, 0x1f ;  /* 0x00001fff5f027589 */ /* 0x000ea200000e0000 */
[----:B------:R-:W1:Y:S01]  /*0c00*/  S2UR UR50, SR_CTAID.X ;  /* 0x00000000003279c3 */ /* 0x000e620000002500 */
[----:B------:R-:W-:-:S07]  /*0c10*/  NOP ;  /* 0x0000000000007918 */ /* 0x000fce0000000000 */
[----:B------:R-:W1:Y:S01]  /*0c20*/  S2UR UR24, SR_CTAID.Y ;  /* 0x00000000001879c3 */ /* 0x000e620000002600 */
[----:B--2---:R-:W-:-:S13]  /*0c30*/  ISETP.NE.AND P0, PT, R2, 0x5, PT ;  /* 0x000000050200780c */ /* 0x004fda0003f05270 */
[----:B-1----:R-:W-:Y:S05]  /*0c40*/  @P0 BRA `(.L_x_14) ;  /* 0x0000000000480947 */ /* 0x002fea0003800000 */
        /* <DEDUP_REMOVED lines=13> */
[----:B-1----:R1:W2:Y:S01]  /*0d20*/  SYNCS.EXCH.64 URZ, [UR4+0x150], UR8 ;  /* 0x0001500804ff75b2 */ /* 0x0022a20008000100 */
[----:B------:R1:W1:Y:S01]  /*0d30*/  SYNCS.EXCH.64 URZ, [UR4+0x160], UR6 ;  /* 0x0001600604ff75b2 */ /* 0x0002620008000100 */
[----:B------:R1:W1:Y:S01]  /*0d40*/  SYNCS.EXCH.64 URZ, [UR4+0x158], UR8 ;  /* 0x0001580804ff75b2 */ /* 0x0002620008000100 */
[----:B------:R1:W1:Y:S01]  /*0d50*/  SYNCS.EXCH.64 URZ, [UR4+0x168], UR6 ;  /* 0x0001680604ff75b2 */ /* 0x0002620008000100 */
[----:B------:R-:W-:Y:S01]  /*0d60*/  NOP ;  /* 0x0000000000007918 */ /* 0x000fe20000000000 */
.L_x_14:
[----:B------:R-:W-:-:S05]  /*0d70*/  CS2R.32 R86, SR_CgaSize ;  /* 0x0000000000567805 */ /* 0x000fca0000008a00 */
[----:B------:R-:W-:-:S05]  /*0d80*/  IMAD R86, R86, -0xa0, RZ ;  /* 0xffffff6056567824 */ /* 0x000fca00078e02ff */
[----:B------:R-:W-:-:S14]  /*0d90*/  R2UR UR5, R86 ;  /* 0x00000000560572ca */ /* 0x000fdc00000e0000 */
[----:B------:R-:W3:Y:S01]  /*0da0*/  LDCU UR5, c[0x0][UR5+0x2b0] ;  /* 0x00005600050577ac */ /* 0x000ee20008000800 */
[----:B------:R-:W-:Y:S02]  /*0db0*/  I2FP.F32.U32 R5, UR50 ;  /* 0x0000003200057c45 */ /* 0x000fe40008201000 */
[----:B------:R-:W-:-:S05]  /*0dc0*/  CS2R.32 R3, SR_CgaSize ;  /* 0x0000000000037805 */ /* 0x000fca0000008a00 */
[----:B------:R-:W-:-:S06]  /*0dd0*/  IMAD R3, R3, -0xa0, RZ ;  /* 0xffffff6003037824 */ /* 0x000fcc00078e02ff */
[----:B------:R-:W4:Y:S01]  /*0de0*/  LDC R3, c[0x0][R3+0x2a0] ;  /* 0x0000a80003037b82 */ /* 0x000f220000000800 */
[----:B------:R-:W-:Y:S02]  /*0df0*/  I2FP.F32.U32 R4, UR24 ;  /* 0x0000001800047c45 */ /* 0x000fe40008201000 */
[----:B------:R-:W-:-:S05]  /*0e00*/  CS2R.32 R86, SR_CgaSize ;  /* 0x0000000000567805 */ /* 0x000fca0000008a00 */
[----:B------:R-:W-:-:S05]  /*0e10*/  IMAD R86, R86, -0xa0, RZ ;  /* 0xffffff6056567824 */ /* 0x000fca00078e02ff */
[----:B-1----:R-:W-:-:S14]  /*0e20*/  R2UR UR4, R86 ;  /* 0x00000000560472ca */ /* 0x002fdc00000e0000 */
[----:B------:R-:W1:Y:S01]  /*0e30*/  LDCU UR4, c[0x0][UR4+0x2b4] ;  /* 0x00005680040477ac */ /* 0x000e620008000800 */
[----:B------:R-:W-:Y:S01]  /*0e40*/  NOP ;  /* 0x0000000000007918 */ /* 0x000fe20000000000 */
[----:B------:R-:W2:Y:S01]  /*0e50*/  LDCU UR19, c[0x0][0xc24] ;  /* 0x00018480ff1377ac */ /* 0x000ea20008000800 */
[----:B------:R-:W-:-:S05]  /*0e60*/  CS2R.32 R2, SR_CgaSize ;  /* 0x0000000000027805 */ /* 0x000fca0000008a00 */
[----:B------:R-:W-:-:S06]  /*0e70*/  IMAD R2, R2, -0xa0, RZ ;  /* 0xffffff6002027824 */ /* 0x000fcc00078e02ff */
[----:B------:R-:W4:Y:S01]  /*0e80*/  LDC R2, c[0x0][R2+0x2a4] ;  /* 0x0000a90002027b82 */ /* 0x000f220000000800 */
[----:B---3--:R-:W-:-:S07]  /*0e90*/  FMUL R5, R5, UR5 ;  /* 0x0000000505057c20 */ /* 0x008fce0008400000 */
[----:B------:R-:W3:Y:S01]  /*0ea0*/  S2UR UR51, SR_CTAID.Z ;  /* 0x00000000003379c3 */ /* 0x000ee20000002700 */
[----:B-1----:R-:W-:Y:S01]  /*0eb0*/  FMUL R4, R4, UR4 ;  /* 0x0000000404047c20 */ /* 0x002fe20008400000 */
[----:B------:R-:W1:Y:S01]  /*0ec0*/  F2I.U32.TRUNC.NTZ R86, R5 ;  /* 0x0000000500567305 */ /* 0x000e62000020f000 */
[----:B--2---:R-:W-:-:S07]  /*0ed0*/  UISETP.GE.AND UP0, UPT, UR19, 0x1, UPT ;  /* 0x000000011300788c */ /* 0x004fce000bf06270 */
[----:B------:R-:W2:Y:S01]  /*0ee0*/  F2I.U32.TRUNC.NTZ R73, R4 ;  /* 0x0000000400497305 */ /* 0x000ea2000020f000 */
[----:B-1----:R-:W-:-:S05]  /*0ef0*/  IADD3 R86, PT, PT, -R86, RZ, RZ ;  /* 0x000000ff56567210 */ /* 0x002fca0007ffe1ff */
[----:B----4-:R-:W-:Y:S01]  /*0f00*/  IMAD R86, R3, R86, UR50 ;  /* 0x0000003203567e24 */ /* 0x010fe2000f8e0256 */
[----:B--2---:R-:W-:-:S05]  /*0f10*/  IADD3 R73, PT, PT, -R73, RZ, RZ ;  /* 0x000000ff49497210 */ /* 0x004fca0007ffe1ff */
[----:B------:R-:W-:Y:S01]  /*0f20*/  IMAD R73, R2, R73, UR24 ;  /* 0x0000001802497e24 */ /* 0x000fe2000f8e0249 */
[----:B------:R-:W-:Y:S06]  /*0f30*/  BAR.SYNC.DEFER_BLOCKING 0x0 ;  /* 0x0000000000007b1d */ /* 0x000fec0000010000 */
[----:B---3--:R-:W-:Y:S05]  /*0f40*/  BRA.U !UP0, `(.L_x_15) ;  /* 0x0000000108d47547 */ /* 0x008fea000b800000 */
[----:B------:R-:W1:Y:S01]  /*0f50*/  LDCU.128 UR20, c[0x0][0xc10] ;  /* 0x00018200ff1477ac */ /* 0x000e620008000c00 */
[----:B------:R-:W2:Y:S01]  /*0f60*/  LDCU UR6, c[0x0][0x370] ;  /* 0x00006e00ff0677ac */ /* 0x000ea20008000800 */
[----:B------:R-:W3:Y:S01]  /*0f70*/  LDCU UR4, c[0x0][0x374] ;  /* 0x00006e80ff0477ac */ /* 0x000ee20008000800 */
[----:B------:R-:W4:Y:S01]  /*0f80*/  LDCU UR25, c[0x0][0xc0c] ;  /* 0x00018180ff1977ac */ /* 0x000f220008000800 */
[----:B------:R-:W4:Y:S01]  /*0f90*/  LDCU UR5, c[0x0][0xc20] ;  /* 0x00018400ff0577ac */ /* 0x000f220008000800 */
[----:B------:R-:W4:Y:S01]  /*0fa0*/  LDCU.64 UR16, c[0x0][0xc28] ;  /* 0x00018500ff1077ac */ /* 0x000f220008000a00 */
[----:B-1----:R-:W-:Y:S02]  /*0fb0*/  UISETP.NE.AND UP0, UPT, UR22, 0x1, UPT ;  /* 0x000000011600788c */ /* 0x002fe4000bf05270 */
[----:B---3--:R-:W-:Y:S02]  /*0fc0*/  UIMAD.WIDE.U32 UR8, UR4, UR23, URZ ;  /* 0x00000017040872a5 */ /* 0x008fe4000f8e00ff */
[----:B--2---:R-:W-:-:S02]  /*0fd0*/  UIMAD.WIDE.U32 UR10, UR6, UR20, URZ ;  /* 0x00000014060a72a5 */ /* 0x004fc4000f8e00ff */
[----:B----4-:R-:W-:Y:S02]  /*0fe0*/  UISETP.NE.AND UP2, UPT, UR25, 0x1, UPT ;  /* 0x000000011900788c */ /* 0x010fe4000bf45270 */
[----:B------:R-:W-:Y:S01]  /*0ff0*/  UISETP.NE.AND UP4, UPT, UR19, 0x1, UPT ;  /* 0x000000011300788c */ /* 0x000fe2000bf85270 */
[----:B------:R-:W-:Y:S02]  /*1000*/  UMOV UR8, UR9 ;  /* 0x0000000900087c82 */ /* 0x000fe40008000000 */
[----:B------:R-:W-:Y:S01]  /*1010*/  UMOV UR10, UR11 ;  /* 0x0000000b000a7c82 */ /* 0x000fe20008000000 */
[----:B------:R-:W-:Y:S02]  /*1020*/  @UP0 USHF.R.U32.HI UR4, URZ, UR5, UR8 ;  /* 0x00000005ff040299 */ /* 0x000fe40008011608 */
[----:B------:R-:W-:Y:S02]  /*1030*/  UIMAD.WIDE.U32 UR12, UR24, UR23, URZ ;  /* 0x00000017180c72a5 */ /* 0x000fe4000f8e00ff */
[----:B------:R-:W-:-:S02]  /*1040*/  UIMAD.WIDE.U32 UR8, UR4, UR16, URZ ;  /* 0x00000010040872a5 */ /* 0x000fc4000f8e00ff */
[----:B------:R-:W-:Y:S02]  /*1050*/  @UP2 USHF.R.U32.HI UR6, URZ, UR21, UR10 ;  /* 0x00000015ff062299 */ /* 0x000fe4000801160a */
[----:B------:R-:W-:Y:S02]  /*1060*/  UIMAD.WIDE.U32 UR14, UR50, UR20, URZ ;  /* 0x00000014320e72a5 */ /* 0x000fe4000f8e00ff */
[----:B------:R-:W-:Y:S01]  /*1070*/  UIMAD.WIDE.U32 UR10, UR6, UR16, URZ ;  /* 0x00000010060a72a5 */ /* 0x000fe2000f8e00ff */
[----:B------:R-:W-:Y:S01]  /*1080*/  UMOV UR12, UR13 ;  /* 0x0000000d000c7c82 */ /* 0x000fe20008000000 */
[----:B------:R-:W-:Y:S01]  /*1090*/  UMOV UR8, UR9 ;  /* 0x0000000900087c82 */ /* 0x000fe20008000000 */
[----:B------:R-:W-:Y:S02]  /*10a0*/  USHF.R.U32.HI UR12, URZ, UR5, UR12 ;  /* 0x00000005ff0c7299 */ /* 0x000fe4000801160c */
[----:B------:R-:W-:Y:S01]  /*10b0*/  @UP4 USHF.R.U32.HI UR4, URZ, UR17, UR8 ;  /* 0x00000011ff044299 */ /* 0x000fe20008011608 */
[----:B------:R-:W-:Y:S01]  /*10c0*/  UMOV UR14, UR15 ;  /* 0x0000000f000e7c82 */ /* 0x000fe20008000000 */
[----:B------:R-:W-:Y:S01]  /*10d0*/  UMOV UR10, UR11 ;  /* 0x0000000b000a7c82 */ /* 0x000fe20008000000 */
[----:B------:R-:W-:-:S02]  /*10e0*/  USHF.R.U32.HI UR14, URZ, UR21, UR14 ;  /* 0x00000015ff0e7299 */ /* 0x000fc4000801160e */
[----:B------:R-:W-:Y:S02]  /*10f0*/  USEL UR5, UR24, UR12, !UP0 ;  /* 0x0000000c18057287 */ /* 0x000fe4000c000000 */
[----:B------:R-:W-:Y:S02]  /*1100*/  @UP4 USHF.R.U32.HI UR6, URZ, UR17, UR10 ;  /* 0x00000011ff064299 */ /* 0x000fe4000801160a */
[----:B------:R-:W-:Y:S02]  /*1110*/  UIMAD UR7, UR4, UR19, URZ ;  /* 0x00000013040772a4 */ /* 0x000fe4000f8e02ff */
[----:B------:R-:W-:Y:S02]  /*1120*/  USEL UR4, UR50, UR14, !UP2 ;  /* 0x0000000e32047287 */ /* 0x000fe4000d000000 */
[----:B------:R-:W-:Y:S02]  /*1130*/  UIMAD UR10, UR6, UR19, URZ ;  /* 0x00000013060a72a4 */ /* 0x000fe4000f8e02ff */
[----:B------:R-:W-:-:S02]  /*1140*/  UISETP.GE.AND UP0, UPT, UR5, UR7, UPT ;  /* 0x000000070500728c */ /* 0x000fc4000bf06270 */
[----:B------:R-:W-:Y:S02]  /*1150*/  UIMAD.WIDE.U32 UR8, UR5, UR16, URZ ;  /* 0x00000010050872a5 */ /* 0x000fe4000f8e00ff */
[----:B------:R-:W-:Y:S02]  /*1160*/  UISETP.GE.OR UP0, UPT, UR4, UR10, UP0 ;  /* 0x0000000a0400728c */ /* 0x000fe40008706670 */
[----:B------:R-:W-:Y:S02]  /*1170*/  UIMAD.WIDE.U32 UR10, UR4, UR16, URZ ;  /* 0x00000010040a72a5 */ /* 0x000fe4000f8e00ff */
[----:B------:R-:W-:Y:S01]  /*1180*/  UIADD3 UR10, UPT, UPT, -UR4, URZ, URZ ;  /* 0x000000ff040a7290 */ /* 0x000fe2000fffe1ff */
[----:B------:R-:W-:Y:S01]  /*1190*/  UMOV UR8, UR9 ;  /* 0x0000000900087c82 */ /* 0x000fe20008000000 */
[----:B------:R-:W-:Y:S02]  /*11a0*/  UIADD3 UR9, UPT, UPT, -UR5, URZ, URZ ;  /* 0x000000ff05097290 */ /* 0x000fe4000fffe1ff */
[----:B------:R-:W-:-:S03]  /*11b0*/  USHF.R.U32.HI UR8, URZ, UR17, UR8 ;  /* 0x00000011ff087299 */ /* 0x000fc60008011608 */
[----:B------:R-:W-:Y:S01]  /*11c0*/  @!UP0 UMOV UR7, UR11 ;  /* 0x0000000b00078c82 */ /* 0x000fe20008000000 */
[----:B------:R-:W-:Y:S02]  /*11d0*/  UIMAD UR24, UR22, UR9, UR24 ;  /* 0x00000009161872a4 */ /* 0x000fe4000f8e0218 */
[----:B------:R-:W-:Y:S02]  /*11e0*/  USEL UR8, UR5, UR8, !UP4 ;  /* 0x0000000805087287 */ /* 0x000fe4000e000000 */
[----:B------:R-:W-:Y:S02]  /*11f0*/  @!UP0 USHF.R.U32.HI UR7, URZ, UR17, UR7 ;  /* 0x00000011ff078299 */ /* 0x000fe40008011607 */
[----:B------:R-:W-:Y:S02]  /*1200*/  UIADD3 UR9, UPT, UPT, -UR8, URZ, URZ ;  /* 0x000000ff08097290 */ /* 0x000fe4000fffe1ff */
[----:B------:R-:W-:Y:S02]  /*1210*/  @!UP0 USEL UR7, UR4, UR7, !UP4 ;  /* 0x0000000704078287 */ /* 0x000fe4000e000000 */
[----:B------:R-:W-:-:S02]  /*1220*/  UIMAD UR9, UR19, UR9, UR5 ;  /* 0x00000009130972a4 */ /* 0x000fc4000f8e0205 */
[----:B------:R-:W-:Y:S02]  /*1230*/  @!UP0 UIADD3 UR8, UPT, UPT, UR8, -UR7, URZ ;  /* 0x8000000708088290 */ /* 0x000fe4000fffe0ff */
[----:B------:R-:W-:Y:S02]  /*1240*/  @!UP0 UIMAD UR7, UR9, UR6, UR7 ;  /* 0x00000006090782a4 */ /* 0x000fe4000f8e0207 */
[----:B------:R-:W-:Y:S02]  /*1250*/  @!UP0 UIMAD UR5, UR8, UR19, UR4 ;  /* 0x00000013080582a4 */ /* 0x000fe4000f8e0204 */
[----:B------:R-:W-:Y:S02]  /*1260*/  UIMAD UR6, UR25, UR10, UR50 ;  /* 0x0000000a190672a4 */ /* 0x000fe4000f8e0232 */
[----:B------:R-:W-:Y:S01]  /*1270*/  UIMAD UR24, UR5, UR22, UR24 ;  /* 0x00000016051872a4 */ /* 0x000fe2000f8e0218 */
[----:B------:R-:W-:Y:S02]  /*1280*/  @!UP0 UMOV UR4, UR7 ;  /* 0x0000000700048c82 */ /* 0x000fe40008000000 */
[----:B------:R-:W-:-:S12]  /*1290*/  UIMAD UR50, UR4, UR25, UR6 ;  /* 0x00000019043272a4 */ /* 0x000fd8000f8e0206 */
.L_x_15:
[----:B------:R-:W1:Y:S02]  /*12a0*/  LDCU UR4, c[0x0][0xc30] ;  /* 0x00018600ff0477ac */ /* 0x000e640008000800 */
[----:B-1----:R-:W-:-:S09]  /*12b0*/  UISETP.NE.AND UP0, UPT, UR4, 0x1, UPT ;  /* 0x000000010400788c */ /* 0x002fd2000bf05270 */
[----:B------:R-:W-:Y:S05]  /*12c0*/  BRA.U UP0, `(.L_x_16) ;  /* 0x0000000100447547 */ /* 0x000fea000b800000 */
[----:B------:R-:W1:Y:S01]  /*12d0*/  LDCU.128 UR8, c[0x0][0xc10] ;  /* 0x00018200ff0877ac */ /* 0x000e620008000c00 */
[----:B------:R-:W2:Y:S01]  /*12e0*/  LDCU UR12, c[0x0][0xc0c] ;  /* 0x00018180ff0c77ac */ /* 0x000ea20008000800 */
[----:B------:R-:W3:Y:S01]  /*12f0*/  LDCU UR13, c[0x0][0xc20] ;  /* 0x00018400ff0d77ac */ /* 0x000ee20008000800 */
[----:B-1----:R-:W-:Y:S02]  /*1300*/  UIMAD.WIDE.U32 UR6, UR50, UR8, URZ ;  /* 0x00000008320672a5 */ /* 0x002fe4000f8e00ff */
[----:B------:R-:W-:Y:S02]  /*1310*/  UIMAD.WIDE.U32 UR4, UR24, UR11, URZ ;  /* 0x0000000b180472a5 */ /* 0x000fe4000f8e00ff */
[----:B--2---:R-:W-:Y:S02]  /*1320*/  UISETP.NE.AND UP2, UPT, UR12, 0x1, UPT ;  /* 0x000000010c00788c */ /* 0x004fe4000bf45270 */
[----:B------:R-:W-:Y:S01]  /*1330*/  UISETP.NE.AND UP0, UPT, UR10, 0x1, UPT ;  /* 0x000000010a00788c */ /* 0x000fe2000bf05270 */
[----:B------:R-:W-:-:S02]  /*1340*/  UMOV UR6, UR7 ;  /* 0x0000000700067c82 */ /* 0x000fc40008000000 */
[----:B------:R-:W-:Y:S01]  /*1350*/  UMOV UR4, UR5 ;  /* 0x0000000500047c82 */ /* 0x000fe20008000000 */
[----:B------:R-:W-:Y:S02]  /*1360*/  USHF.R.U32.HI UR6, URZ, UR9, UR6 ;  /* 0x00000009ff067299 */ /* 0x000fe40008011606 */
[----:B---3--:R-:W-:Y:S02]  /*1370*/  USHF.R.U32.HI UR4, URZ, UR13, UR4 ;  /* 0x0000000dff047299 */ /* 0x008fe40008011604 */
[----:B------:R-:W-:Y:S02]  /*1380*/  USEL UR5, UR50, UR6, !UP2 ;  /* 0x0000000632057287 */ /* 0x000fe4000d000000 */
[----:B------:R-:W-:-:S04]  /*1390*/  USEL UR4, UR24, UR4, !UP0 ;  /* 0x0000000418047287 */ /* 0x000fc8000c000000 */
[----:B------:R-:W-:Y:S02]  /*13a0*/  UIADD3 UR6, UPT, UPT, UR5, -UR4, URZ ;  /* 0x8000000405067290 */ /* 0x000fe4000fffe0ff */
[----:B------:R-:W-:Y:S02]  /*13b0*/  UIADD3 UR4, UPT, UPT, -UR5, UR4, URZ ;  /* 0x0000000405047290 */ /* 0x000fe4000fffe1ff */
[----:B------:R-:W-:Y:S02]  /*13c0*/  UIMAD UR24, UR6, UR10, UR24 ;  /* 0x0000000a061872a4 */ /* 0x000fe4000f8e0218 */
[----:B------:R-:W-:-:S12]  /*13d0*/  UIMAD UR50, UR4, UR12, UR50 ;  /* 0x0000000c043272a4 */ /* 0x000fd8000f8e0232 */
.L_x_16:
[----:B------:R-:W-:Y:S01]  /*13e0*/  BAR.SYNC.DEFER_BLOCKING 0x0 ;  /* 0x0000000000007b1d */ /* 0x000fe20000010000 */
[----:B------:R-:W-:Y:S01]  /*13f0*/  UISETP.NE.AND UP0, UPT, UR18, 0x2, UPT ;  /* 0x000000021200788c */ /* 0x000fe2000bf05270 */
[----:B------:R-:W-:Y:S02]  /*1400*/  ISETP.NE.OR P3, PT, R0, 0x2, !P3 ;  /* 0x000000020000780c */ /* 0x000fe40005f65670 */
[----:B------:R-:W-:Y:S02]  /*1410*/  LOP3.LUT R0, R92, 0x1f, RZ, 0xc0, !PT ;  /* 0x0000001f5c007812 */ /* 0x000fe400078ec0ff */
[----:B------:R-:W1:Y:S04]  /*1420*/  LDCU UR39, c[0x0][0xc24] ;  /* 0x00018480ff2777ac */ /* 0x000e680008000800 */
[----:B------:R-:W-:Y:S05]  /*1430*/  BRA.U UP0, `(.L_x_17) ;  /* 0x0000002100407547 */ /* 0x000fea000b800000 */
[----:B------:R-:W2:Y:S01]  /*1440*/  LDCU UR5, c[0x0][0x388] ;  /* 0x00007100ff0577ac */ /* 0x000ea20008000800 */
[----:B------:R-:W-:Y:S01]  /*1450*/  PLOP3.LUT P1, PT, PT, PT, UP3, 0x80, 0x8 ;  /* 0x000000000008781c */ /* 0x000fe20003f2f038 */
[----:B------:R-:W-:Y:S01]  /*1460*/  IMAD.MOV.U32 R2, RZ, RZ, RZ ;  /* 0x000000ffff027224 */ /* 0x000fe200078e00ff */
[----:B------:R-:W-:Y:S01]  /*1470*/  ISETP.EQ.OR P2, PT, R0, RZ, P3 ;  /* 0x000000ff0000720c */ /* 0x000fe20001f42670 */
[----:B------:R-:W3:Y:S01]  /*1480*/  LDCU UR8, c[0x0][0x38c] ;  /* 0x00007180ff0877ac */ /* 0x000ee20008000800 */
[----:B------:R-:W-:Y:S01]  /*1490*/  PLOP3.LUT P1, PT, P1, PT, PT, 0x8, 0x80 ;  /* 0x000000000080781c */ /* 0x000fe20000f2e170 */
[----:B------:R-:W4:Y:S01]  /*14a0*/  LDCU.64 UR6, c[0x0][0x390] ;  /* 0x00007200ff0677ac */ /* 0x000f220008000a00 */
[----:B------:R-:W1:Y:S01]  /*14b0*/  LDCU UR53, c[0x0][0x370] ;  /* 0x00006e00ff3577ac */ /* 0x000e620008000800 */
[----:B------:R-:W1:Y:S01]  /*14c0*/  LDCU.64 UR42, c[0x0][0x348] ;  /* 0x00006900ff2a77ac */ /* 0x000e620008000a00 */
[----:B--2---:R-:W-:Y:S01]  /*14d0*/  UIADD3 UR5, UPT, UPT, UR5, 0x3f, URZ ;  /* 0x0000003f05057890 */ /* 0x004fe2000fffe0ff */
[----:B------:R-:W2:Y:S03]  /*14e0*/  LDCU UR52, c[0x0][0x374] ;  /* 0x00006e80ff3477ac */ /* 0x000ea60008000800 */
[----:B------:R-:W-:Y:S01]  /*14f0*/  USHF.R.S32.HI UR4, URZ, 0x1f, UR5 ;  /* 0x0000001fff047899 */ /* 0x000fe20008011405 */
[----:B------:R-:W-:Y:S01]  /*1500*/  UMOV UR26, 0x1 ;  /* 0x00000001001a7882 */ /* 0x000fe20000000000 */
[----:B------:R-:W-:-:S02]  /*1510*/  UMOV UR31, URZ ;  /* 0x000000ff001f7c82 */ /* 0x000fc40008000000 */
[----:B------:R-:W-:Y:S01]  /*1520*/  ULEA.HI UR4, UR4, UR5, URZ, 0x6 ;  /* 0x0000000504047291 */ /* 0x000fe2000f8f30ff */
[----:B------:R-:W-:Y:S01]  /*1530*/  UMOV UR36, URZ ;  /* 0x000000ff00247c82 */ /* 0x000fe20008000000 */
[----:B------:R-:W-:Y:S02]  /*1540*/  UMOV UR38, URZ ;  /* 0x000000ff00267c82 */ /* 0x000fe40008000000 */
[----:B------:R-:W-:-:S04]  /*1550*/  USHF.R.S32.HI UR4, URZ, 0x6, UR4 ;  /* 0x00000006ff047899 */ /* 0x000fc80008011404 */
[----:B---3--:R-:W-:-:S04]  /*1560*/  UIMAD UR4, UR4, UR8, URZ ;  /* 0x00000008040472a4 */ /* 0x008fc8000f8e02ff */
[----:B----4-:R-:W-:-:S04]  /*1570*/  UIMAD UR4, UR4, UR6, URZ ;  /* 0x00000006040472a4 */ /* 0x010fc8000f8e02ff */
[----:B------:R-:W-:-:S04]  /*1580*/  UIMAD UR54, UR4, UR7, URZ ;  /* 0x00000007043672a4 */ /* 0x000fc8000f8e02ff */
[----:B------:R-:W-:Y:S02]  /*1590*/  UISETP.NE.AND UP1, UPT, UR54, URZ, UPT ;  /* 0x000000ff3600728c */ /* 0x000fe4000bf25270 */
[----:B------:R-:W-:-:S04]  /*15a0*/  UISETP.LT.U32.AND UP0, UPT, UR54, 0x11, UPT ;  /* 0x000000113600788c */ /* 0x000fc8000bf01070 */
[----:B------:R-:W-:-:S04]  /*15b0*/  USEL UR4, UR54, 0x11, UP0 ;  /* 0x0000001136047887 */ /* 0x000fc80008000000 */
[----:B------:R-:W-:Y:S02]  /*15c0*/  UIADD3 UR5, UPT, UPT, UR4, -0x1, URZ ;  /* 0xffffffff04057890 */ /* 0x000fe4000fffe0ff */
[----:B------:R-:W-:Y:S02]  /*15d0*/  @!UP1 UIADD3 UR5, UPT, UPT, UR4, URZ, URZ ;  /* 0x000000ff04059290 */ /* 0x000fe4000fffe0ff */
[----:B------:R-:W-:Y:S02]  /*15e0*/  UIADD3 UR51, UPT, UPT, UR54, -UR4, URZ ;  /* 0x8000000436337290 */ /* 0x000fe4000fffe0ff */
[----:B-12---:R-:W-:-:S12]  /*15f0*/  UIADD3 UR55, UPT, UPT, UR5, 0x1, URZ ;  /* 0x0000000105377890 */ /* 0x006fd8000fffe0ff */
.L_x_33:
[----:B------:R-:W1:Y:S01]  /*1600*/  S2UR UR30, SR_CgaCtaId ;  /* 0x00000000001e79c3 */ /* 0x000e620000008800 */
[----:B------:R-:W-:Y:S01]  /*1610*/  UMOV UR4, 0x400 ;  /* 0x0000040000047882 */ /* 0x000fe20000000000 */
[----:B------:R-:W-:Y:S01]  /*1620*/  MOV R0, UR26 ;  /* 0x0000001a00007c02 */ /* 0x000fe20008000f00 */
[----:B------:R-:W-:Y:S02]  /*1630*/  UISETP.NE.AND UP0, UPT, UR54, URZ, UPT ;  /* 0x000000ff3600728c */ /* 0x000fe4000bf05270 */
[----:B------:R-:W-:Y:S01]  /*1640*/  USHF.L.U32 UR44, UR50, 0x6, URZ ;  /* 0x00000006322c7899 */ /* 0x000fe200080006ff */
[----:B------:R-:W-:Y:S01]  /*1650*/  SHF.L.U32 R0, R0, 0x1f, RZ ;  /* 0x0000001f00007819 */ /* 0x000fe200000006ff */
[----:B------:R-:W-:Y:S01]  /*1660*/  USHF.L.U32 UR18, UR24, 0x7, URZ ;  /* 0x0000000718127899 */ /* 0x000fe200080006ff */
[----:B------:R-:W-:Y:S01]  /*1670*/  UMOV UR27, URZ ;  /* 0x000000ff001b7c82 */ /* 0x000fe20008000000 */
[----:B------:R-:W-:Y:S01]  /*1680*/  UMOV UR22, URZ ;  /* 0x000000ff00167c82 */ /* 0x000fe20008000000 */
[----:B------:R-:W-:Y:S01]  /*1690*/  UMOV UR21, URZ ;  /* 0x000000ff00157c82 */ /* 0x000fe20008000000 */
[----:B------:R-:W-:Y:S01]  /*16a0*/  UMOV UR20, URZ ;  /* 0x000000ff00147c82 */ /* 0x000fe20008000000 */
[----:B-1----:R-:W-:-:S04]  /*16b0*/  ULEA UR30, UR30, UR4, 0x18 ;  /* 0x000000041e1e7291 */ /* 0x002fc8000f8ec0ff */
[----:B------:R-:W-:-:S09]  /*16c0*/  ULEA UR4, UR31, UR30, 0x3 ;  /* 0x0000001e1f047291 */ /* 0x000fd2000f8e18ff */
[----:B------:R1:W2:Y:S01]  /*16d0*/  SYNCS.PHASECHK.TRANS64.TRYWAIT P0, [UR4+0x88], R0 ;  /* 0x00008800ff0075a7 */ /* 0x0002a20008001104 */
[----:B------:R-:W-:Y:S05]  /*16e0*/  BRA.U !UP0, `(.L_x_18) ;  /* 0x0000000508987547 */ /* 0x000fea000b800000 */
[----:B------:R-:W3:Y:S01]  /*16f0*/  LDCU.128 UR12, c[0x0][0x480] ;  /* 0x00009000ff0c77ac */ /* 0x000ee20008000c00 */
[----:B------:R-:W4:Y:S01]  /*1700*/  LDCU.128 UR8, c[0x0][0x490] ;  /* 0x00009200ff0877ac */ /* 0x000f220008000c00 */
[----:B------:R-:W1:Y:S01]  /*1710*/  LDCU.64 UR20, c[0x0][0x4c0] ;  /* 0x00009800ff1477ac */ /* 0x000e620008000a00 */
[----:B------:R-:W1:Y:S01]  /*1720*/  LDCU.64 UR16, c[0x0][0x4f0] ;  /* 0x00009e00ff1077ac */ /* 0x000e620008000a00 */
[----:B------:R-:W1:Y:S01]  /*1730*/  LDCU UR19, c[0x0][0x4c8] ;  /* 0x00009900ff1377ac */ /* 0x000e620008000800 */
[----:B---3--:R-:W-:Y:S02]  /*1740*/  UIMAD.WIDE.U32 UR4, UR44, UR13, URZ ;  /* 0x0000000d2c0472a5 */ /* 0x008fe4000f8e00ff */
[----:B------:R-:W-:Y:S02]  /*1750*/  UISETP.NE.AND UP0, UPT, UR12, 0x1, UPT ;  /* 0x000000010c00788c */ /* 0x000fe4000bf05270 */
[----:B------:R-:W-:Y:S01]  /*1760*/  USHF.R.U32.HI UR5, URZ, UR14, UR5 ;  /* 0x0000000eff057299 */ /* 0x000fe20008011605 */
[----:B------:R-:W3:Y:S03]  /*1770*/  LDCU UR45, c[0x0][0x38c] ;  /* 0x00007180ff2d77ac */ /* 0x000ee60008000800 */
[----:B------:R-:W-:-:S02]  /*1780*/  USEL UR5, UR44, UR5, !UP0 ;  /* 0x000000052c057287 */ /* 0x000fc4000c000000 */
[----:B------:R-:W-:Y:S02]  /*1790*/  UISETP.NE.AND UP0, UPT, UR15, 0x1, UPT ;  /* 0x000000010f00788c */ /* 0x000fe4000bf05270 */
[----:B----4-:R-:W-:Y:S01]  /*17a0*/  UIMAD.WIDE.U32 UR6, UR5, UR8, URZ ;  /* 0x00000008050672a5 */ /* 0x010fe2000f8e00ff */
[----:B------:R-:W4:Y:S01]  /*17b0*/  LDCU UR8, c[0x0][0x4a0] ;  /* 0x00009400ff0877ac */ /* 0x000f220008000800 */
[----:B------:R-:W1:Y:S05]  /*17c0*/  LDCU UR23, c[0x0][0x4cc] ;  /* 0x00009980ff1777ac */ /* 0x000e6a0008000800 */
[----:B------:R-:W-:Y:S01]  /*17d0*/  UMOV UR4, UR7 ;  /* 0x0000000700047c82 */ /* 0x000fe20008000000 */
[----:B------:R-:W1:Y:S01]  /*17e0*/  LDCU.64 UR40, c[0x0][0x390] ;  /* 0x00007200ff2877ac */ /* 0x000e620008000a00 */
[----:B------:R-:W-:Y:S01]  /*17f0*/  USHF.R.U32.HI UR4, URZ, UR9, UR4 ;  /* 0x00000009ff047299 */ /* 0x000fe20008011604 */
[----:B------:R-:W1:Y:S03]  /*1800*/  LDCU UR9, c[0x0][0x4ec] ;  /* 0x00009d80ff0977ac */ /* 0x000e660008000800 */
[----:B------:R-:W-:-:S02]  /*1810*/  USEL UR4, UR5, UR4, !UP0 ;  /* 0x0000000405047287 */ /* 0x000fc4000c000000 */
[----:B------:R-:W-:Y:S02]  /*1820*/  UISETP.NE.AND UP0, UPT, UR10, 0x1, UPT ;  /* 0x000000010a00788c */ /* 0x000fe4000bf05270 */
[----:B------:R-:W-:Y:S01]  /*1830*/  UIMAD.WIDE.U32 UR6, UR4, UR11, URZ ;  /* 0x0000000b040672a5 */ /* 0x000fe2000f8e00ff */
[----:B------:R-:W1:Y:S01]  /*1840*/  LDCU.64 UR24, c[0x0][0x4d0] ;  /* 0x00009a00ff1877ac */ /* 0x000e620008000a00 */
[----:B------:R-:W-:-:S05]  /*1850*/  UIADD3 UR38, UPT, UPT, UR55, UR36, URZ ;  /* 0x0000002437267290 */ /* 0x000fca000fffe0ff */
[----:B------:R-:W-:Y:S01]  /*1860*/  UMOV UR6, UR7 ;  /* 0x0000000700067c82 */ /* 0x000fe20008000000 */
[----:B------:R-:W-:Y:S02]  /*1870*/  UIADD3 UR7, UPT, UPT, -UR4, URZ, URZ ;  /* 0x000000ff04077290 */ /* 0x000fe4000fffe1ff */
[----:B----4-:R-:W-:Y:S02]  /*1880*/  USHF.R.U32.HI UR6, URZ, UR8, UR6 ;  /* 0x00000008ff067299 */ /* 0x010fe40008011606 */
[----:B------:R-:W-:Y:S02]  /*1890*/  UIADD3 UR8, UPT, UPT, -UR5, URZ, URZ ;  /* 0x000000ff05087290 */ /* 0x000fe4000fffe1ff */
[----:B------:R-:W-:Y:S02]  /*18a0*/  USEL UR14, UR4, UR6, !UP0 ;  /* 0x00000006040e7287 */ /* 0x000fe4000c000000 */
[----:B------:R-:W-:Y:S02]  /*18b0*/  UIMAD UR7, UR15, UR7, UR5 ;  /* 0x000000070f0772a4 */ /* 0x000fe4000f8e0205 */
[----:B------:R-:W-:-:S02]  /*18c0*/  UIADD3 UR6, UPT, UPT, -UR14, URZ, URZ ;  /* 0x000000ff0e067290 */ /* 0x000fc4000fffe1ff */
[----:B------:R-:W-:Y:S02]  /*18d0*/  UIMAD UR8, UR12, UR8, UR44 ;  /* 0x000000080c0872a4 */ /* 0x000fe4000f8e022c */
[----:B------:R-:W-:Y:S02]  /*18e0*/  UIMAD UR13, UR10, UR6, UR4 ;  /* 0x000000060a0d72a4 */ /* 0x000fe4000f8e0204 */
[----:B-1----:R-:W-:Y:S02]  /*18f0*/  UIMAD UR11, UR8, UR20, UR9 ;  /* 0x00000014080b72a4 */ /* 0x002fe4000f8e0209 */
[----:B------:R-:W-:Y:S01]  /*1900*/  UIMAD UR12, UR7, UR21, UR16 ;  /* 0x00000015070c72a4 */ /* 0x000fe2000f8e0210 */
[----:B------:R-:W1:Y:S02]  /*1910*/  LDCU.64 UR4, c[0x0][0x4f8] ;  /* 0x00009f00ff0477ac */ /* 0x000e640008000a00 */
[----:B------:R-:W4:Y:S01]  /*1920*/  LDCU UR6, c[0x0][0x500] ;  /* 0x0000a000ff0677ac */ /* 0x000f220008000800 */
[----:B------:R-:W-:Y:S01]  /*1930*/  UIMAD UR13, UR13, UR19, UR17 ;  /* 0x000000130d0d72a4 */ /* 0x000fe2000f8e0211 */
[----:B------:R-:W-:Y:S01]  /*1940*/  UMOV UR27, URZ ;  /* 0x000000ff001b7c82 */ /* 0x000fe20008000000 */
[----:B------:R-:W-:Y:S01]  /*1950*/  UMOV UR7, UR31 ;  /* 0x0000001f00077c82 */ /* 0x000fe20008000000 */
[----:B------:R-:W-:Y:S01]  /*1960*/  UMOV UR20, URZ ;  /* 0x000000ff00147c82 */ /* 0x000fe20008000000 */
[----:B------:R-:W-:Y:S01]  /*1970*/  UMOV UR21, URZ ;  /* 0x000000ff00157c82 */ /* 0x000fe20008000000 */
[----:B---3--:R-:W-:-:S07]  /*1980*/  UMOV UR22, URZ ;  /* 0x000000ff00167c82 */ /* 0x008fce0008000000 */
.L_x_23:
[----:B------:R-:W-:Y:S01]  /*1990*/  @!P3 MOV R3, 0x3000 ;  /* 0x000030000003b802 */ /* 0x000fe20000000f00 */
[----:B------:R-:W-:Y:S01]  /*19a0*/  ULEA UR9, UR7, UR30, 0x3 ;  /* 0x0000001e07097291 */ /* 0x000fe2000f8e18ff */
[----:B-12---:R-:W-:Y:S11]  /*19b0*/  @P0 BRA `(.L_x_19) ;  /* 0x0000000000100947 */ /* 0x006ff60003800000 */
[----:B------:R-:W-:Y:S04]  /*19c0*/  MOV R0, UR26 ;  /* 0x0000001a00007c02 */ /* 0x000fe80008000f00 */
[----:B------:R-:W-:Y:S04]  /*19d0*/  SHF.L.U32 R5, R0, 0x1f, RZ ;  /* 0x0000001f00057819 */ /* 0x000fe800000006ff */
[----:B------:R-:W2:Y:S02]  /*19e0*/  SYNCS.PHASECHK.TRANS64.TRYWAIT P0, [UR9+0x88], R5 ;  /* 0x00008805ff0075a7 */ /* 0x000ea40008001109 */
[----:B--2---:R-:W-:Y:S05]  /*19f0*/  @!P0 BRA `(.L_x_20) ;  /* 0x0000006800bc8947 */ /* 0x004fea0003800000 */
.L_x_19:
[----:B------:R3:W-:Y:S01]  /*1a00*/  @!P3 SYNCS.ARRIVE.TRANS64 RZ, [UR9], R3 ;  /* 0x00000003ffffb9a7 */ /* 0x0007e20008000009 */
[----:B------:R-:W-:Y:S04]  /*1a10*/  BSSY.RECONVERGENT B0, `(.L_x_21) ;  /* 0x0000003000007945 */ /* 0x000fe80003800200 */
[----:B------:R-:W-:Y:S05]  /*1a20*/  @P2 BRA `(.L_x_22) ;  /* 0x0000000000042947 */ /* 0x000fea0003800000 */
[----:B-1--4-:R-:W-:Y:S05]  /*1a30*/  BPT.TRAP 0x1 ;  /* 0x000000040000795c */ /* 0x012fea0000300000 */
.L_x_22:
[----:B-1--4-:R-:W-:Y:S05]  /*1a40*/  BSYNC.RECONVERGENT B0 ;  /* 0x0000000000007941 */ /* 0x012fea0003800200 */
.L_x_21:
[----:B------:R-:W-:Y:S02]  /*1a50*/  UIADD3 UR8, UPT, UPT, UR7, 0x1, URZ ;  /* 0x0000000107087890 */ /* 0x000fe4000fffe0ff */
[----:B------:R-:W-:Y:S02]  /*1a60*/  UIMAD UR15, UR20, UR23, UR4 ;  /* 0x00000017140f72a4 */ /* 0x000fe4000f8e0204 */
[----:B------:R-:W-:Y:S02]  /*1a70*/  UISETP.NE.AND UP0, UPT, UR8, 0x11, UPT ;  /* 0x000000110800788c */ /* 0x000fe4000bf05270 */
[----:B------:R-:W-:Y:S02]  /*1a80*/  ULEA UR17, UR7, UR30, 0xc ;  /* 0x0000001e07117291 */ /* 0x000fe4000f8e60ff */
[----:B------:R-:W-:Y:S02]  /*1a90*/  USEL UR10, URZ, 0x1, UP0 ;  /* 0x00000001ff0a7887 */ /* 0x000fe40008000000 */
[----:B------:R-:W-:Y:S02]  /*1aa0*/  USEL UR31, UR8, URZ, UP0 ;  /* 0x000000ff081f7287 */ /* 0x000fe40008000000 */
[----:B------:R-:W-:Y:S02]  /*1ab0*/  ULOP3.LUT UR26, UR26, UR10, URZ, 0x3c, !UPT ;  /* 0x0000000a1a1a7292 */ /* 0x000fe4000f8e3cff */
[----:B------:R-:W-:Y:S02]  /*1ac0*/  ULEA UR8, UR31, UR30, 0x3 ;  /* 0x0000001e1f087291 */ /* 0x000fe4000f8e18ff */
[----:B------:R-:W-:Y:S02]  /*1ad0*/  ULEA UR16, UR7, UR30, 0xd ;  /* 0x0000001e07107291 */ /* 0x000fe4000f8e68ff */
[----:B------:R-:W-:Y:S01]  /*1ae0*/  UIADD3 UR34, UP0, UPT, UR42, 0x80, URZ ;  /* 0x000000802a227890 */ /* 0x000fe2000ff1e0ff */
[----:B--2---:R-:W-:Y:S01]  /*1af0*/  MOV R0, UR26 ;  /* 0x0000001a00007c02 */ /* 0x004fe20008000f00 */
[----:B------:R-:W-:Y:S02]  /*1b00*/  USHF.L.U32 UR10, UR27, 0x6, URZ ;  /* 0x000000061b0a7899 */ /* 0x000fe400080006ff */
[----:B------:R-:W-:Y:S01]  /*1b10*/  UIADD3.X UR35, UPT, UPT, URZ, UR43, URZ, UP0, !UPT ;  /* 0x0000002bff237290 */ /* 0x000fe200087fe4ff */
[----:B---3--:R-:W-:Y:S01]  /*1b20*/  SHF.L.U32 R3, R0, 0x1f, RZ ;  /* 0x0000001f00037819 */ /* 0x008fe200000006ff */
[----:B------:R-:W-:Y:S02]  /*1b30*/  UIADD3 UR32, UP3, UPT, UR42, 0x200, URZ ;  /* 0x000002002a207890 */ /* 0x000fe4000ff7e0ff */
[----:B------:R-:W-:Y:S01]  /*1b40*/  UIADD3 UR16, UPT, UPT, UR16, 0x15400, URZ ;  /* 0x0001540010107890 */ /* 0x000fe2000fffe0ff */
[----:B------:R3:W1:Y:S01]  /*1b50*/  SYNCS.PHASECHK.TRANS64.TRYWAIT P0, [UR8+0x88], R3 ;  /* 0x00008803ff0075a7 */ /* 0x0006620008001108 */
[----:B------:R-:W-:Y:S02]  /*1b60*/  UIMAD UR8, UR21, UR24, UR5 ;  /* 0x00000018150872a4 */ /* 0x000fe4000f8e0205 */
[----:B------:R-:W-:Y:S02]  /*1b70*/  UIMAD UR7, UR22, UR25, UR6 ;  /* 0x00000019160772a4 */ /* 0x000fe4000f8e0206 */
[----:B------:R-:W-:Y:S02]  /*1b80*/  ULEA UR15, UR8, UR15, 0x5 ;  /* 0x0000000f080f7291 */ /* 0x000fe4000f8e28ff */
[----:B------:R-:W-:Y:S02]  /*1b90*/  UIADD3 UR8, UPT, UPT, UR17, 0x4400, URZ ;  /* 0x0000440011087890 */ /* 0x000fe4000fffe0ff */
[----:B------:R-:W-:Y:S02]  /*1ba0*/  ULEA UR7, UR7, UR15, 0xa ;  /* 0x0000000f07077291 */ /* 0x000fe4000f8e50ff */
[----:B------:R-:W-:Y:S02]  /*1bb0*/  UIADD3.X UR33, UPT, UPT, URZ, UR43, URZ, UP3, !UPT ;  /* 0x0000002bff217290 */ /* 0x000fe40009ffe4ff */
[----:B------:R-:W-:Y:S02]  /*1bc0*/  UPRMT UR7, UR7, 0x5410, URZ ;  /* 0x0000541007077896 */ /* 0x000fe400080000ff */
[----:B------:R-:W-:Y:S02]  /*1bd0*/  UIADD3 UR37, UPT, UPT, UR20, 0x1, URZ ;  /* 0x0000000114257890 */ /* 0x000fe4000fffe0ff */
[----:B------:R-:W-:Y:S02]  /*1be0*/  UIADD3 UR29, UPT, UPT, UR21, 0x1, URZ ;  /* 0x00000001151d7890 */ /* 0x000fe4000fffe0ff */
[----:B------:R-:W-:Y:S02]  /*1bf0*/  UISETP.NE.AND UP2, UPT, UR37, UR45, UPT ;  /* 0x0000002d2500728c */ /* 0x000fe4000bf45270 */
[----:B------:R-:W-:Y:S01]  /*1c00*/  UIADD3 UR28, UPT, UPT, UR22, 0x1, URZ ;  /* 0x00000001161c7890 */ /* 0x000fe2000fffe0ff */
[----:B------:R2:W-:Y:S01]  /*1c10*/  UTMALDG.5D.IM2COL [UR8], [UR34], UR7 ;  /* 0x00000008220073b4 */ /* 0x0005e20008060007 */
[----:B------:R-:W-:Y:S01]  /*1c20*/  UIADD3 UR36, UPT, UPT, UR36, 0x1, URZ ;  /* 0x0000000124247890 */ /* 0x000fe2000fffe0ff */
[----:B------:R-:W-:Y:S01]  /*1c30*/  UMOV UR46, 0x0 ;  /* 0x00000000002e7882 */ /* 0x000fe20000000000 */
[----:B------:R-:W-:Y:S01]  /*1c40*/  UMOV UR47, 0x10000000 ;  /* 0x10000000002f7882 */ /* 0x000fe20000000000 */
[----:B------:R-:W-:Y:S01]  /*1c50*/  UMOV UR17, UR9 ;  /* 0x0000000900117c82 */ /* 0x000fe20008000000 */
[----:B------:R-:W-:Y:S03]  /*1c60*/  UMOV UR19, UR10 ;  /* 0x0000000a00137c82 */ /* 0x000fe60008000000 */
[----:B------:R-:W-:Y:S01]  /*1c70*/  @UP2 UIADD3 UR29, UPT, UPT, UR21, URZ, URZ ;  /* 0x000000ff151d2290 */ /* 0x000fe2000fffe0ff */
[----:B------:R4:W-:Y:S03]  /*1c80*/  UTMALDG.5D [UR16], [UR32], desc[UR46] ;  /* 0x00002e10200075b4 */ /* 0x0009e60008021000 */
[----:B------:R-:W-:Y:S11]  /*1c90*/  UISETP.NE.AND UP1, UPT, UR29, UR40, UPT ;  /* 0x000000281d00728c */ /* 0x000ff6000bf25270 */
[----:B------:R-:W-:Y:S04]  /*1ca0*/  @UP1 UIADD3 UR28, UPT, UPT, UR22, URZ, URZ ;  /* 0x000000ff161c1290 */ /* 0x000fe8000fffe0ff */
[----:B------:R-:W-:Y:S02]  /*1cb0*/  UISETP.NE.AND UP0, UPT, UR28, UR41, UPT ;  /* 0x000000291c00728c */ /* 0x000fe4000bf05270 */
[----:B--2---:R-:W-:Y:S09]  /*1cc0*/  UIADD3 UR8, UPT, UPT, UR27, 0x1, URZ ;  /* 0x000000011b087890 */ /* 0x004ff2000fffe0ff */
[----:B------:R-:W-:Y:S01]  /*1cd0*/  @UP0 UIADD3 UR8, UPT, UPT, UR27, URZ, URZ ;  /* 0x000000ff1b080290 */ /* 0x000fe2000fffe0ff */
[----:B------:R-:W-:Y:S06]  /*1ce0*/  UMOV UR7, UR31 ;  /* 0x0000001f00077c82 */ /* 0x000fec0008000000 */
[----:B------:R-:W-:Y:S01]  /*1cf0*/  UMOV UR27, UR8 ;  /* 0x00000008001b7c82 */ /* 0x000fe20008000000 */
[----:B----4-:R-:W-:Y:S02]  /*1d00*/  USEL UR22, UR28, URZ, UP0 ;  /* 0x000000ff1c167287 */ /* 0x010fe40008000000 */
[----:B------:R-:W-:Y:S02]  /*1d10*/  UISETP.NE.AND UP0, UPT, UR36, UR38, UPT ;  /* 0x000000262400728c */ /* 0x000fe4000bf05270 */
[----:B------:R-:W-:Y:S02]  /*1d20*/  USEL UR20, UR37, URZ, UP2 ;  /* 0x000000ff25147287 */ /* 0x000fe40009000000 */
[----:B------:R-:W-:Y:S05]  /*1d30*/  USEL UR21, UR29, URZ, UP1 ;  /* 0x000000ff1d157287 */ /* 0x000fea0008800000 */
[----:B---3--:R-:W-:Y:S07]  /*1d40*/  BRA.U UP0, `(.L_x_23) ;  /* 0xfffffffd00107547 */ /* 0x008fee000b83ffff */
.L_x_18:
[----:B------:R-:W-:Y:S01]  /*1d50*/  ULEA UR4, UR31, UR30, 0x3 ;  /* 0x0000001e1f047291 */ /* 0x000fe2000f8e18ff */
[----:B-1----:R-:W-:Y:S01]  /*1d60*/  MOV R0, UR26 ;  /* 0x0000001a00007c02 */ /* 0x002fe20008000f00 */
[----:B------:R-:W-:Y:S01]  /*1d70*/  @!P1 SYNCS.ARRIVE.TRANS64.A1T0 RZ, [UR30+0x138], RZ ;  /* 0x000138ffffff99a7 */ /* 0x000fe2000810001e */
[----:B------:R-:W-:Y:S02]  /*1d80*/  UISETP.GE.AND UP0, UPT, UR51, 0x1, UPT ;  /* 0x000000013300788c */ /* 0x000fe4000bf06270 */
[----:B------:R-:W-:-:S04]  /*1d90*/  SHF.L.U32 R0, R0, 0x1f, RZ ;  /* 0x0000001f00007819 */ /* 0x000fc800000006ff */
[----:B--2---:R1:W2:Y:S03]  /*1da0*/  SYNCS.PHASECHK.TRANS64.TRYWAIT P0, [UR4+0x88], R0 ;  /* 0x00008800ff0075a7 */ /* 0x0042a60008001104 */
[----:B------:R-:W-:Y:S05]  /*1db0*/  BRA.U !UP0, `(.L_x_24) ;  /* 0x0000000508907547 */ /* 0x000fea000b800000 */
[----:B------:R-:W3:Y:S01]  /*1dc0*/  LDCU.128 UR8, c[0x0][0x480] ;  /* 0x00009000ff0877ac */ /* 0x000ee20008000c00 */
[----:B------:R-:W4:Y:S01]  /*1dd0*/  LDCU.128 UR32, c[0x0][0x490] ;  /* 0x00009200ff2077ac */ /* 0x000f220008000c00 */
[----:B------:R-:W1:Y:S01]  /*1de0*/  LDCU.64 UR28, c[0x0][0x4c0] ;  /* 0x00009800ff1c77ac */ /* 0x000e620008000a00 */
[----:B------:R-:W1:Y:S01]  /*1df0*/  LDCU UR13, c[0x0][0x4c8] ;  /* 0x00009900ff0d77ac */ /* 0x000e620008000800 */
[----:B------:R-:W1:Y:S01]  /*1e00*/  LDCU.64 UR16, c[0x0][0x4f0] ;  /* 0x00009e00ff1077ac */ /* 0x000e620008000a00 */
[----:B---3--:R-:W-:Y:S02]  /*1e10*/  UIMAD.WIDE.U32 UR4, UR44, UR9, URZ ;  /* 0x000000092c0472a5 */ /* 0x008fe4000f8e00ff */
[----:B------:R-:W-:Y:S02]  /*1e20*/  UISETP.NE.AND UP0, UPT, UR8, 0x1, UPT ;  /* 0x000000010800788c */ /* 0x000fe4000bf05270 */
[----:B------:R-:W-:Y:S01]  /*1e30*/  USHF.R.U32.HI UR5, URZ, UR10, UR5 ;  /* 0x0000000aff057299 */ /* 0x000fe20008011605 */
[----:B------:R-:W3:Y:S03]  /*1e40*/  LDCU UR9, c[0x0][0x4a0] ;  /* 0x00009400ff0977ac */ /* 0x000ee60008000800 */
[----:B------:R-:W-:-:S02]  /*1e50*/  USEL UR5, UR44, UR5, !UP0 ;  /* 0x000000052c057287 */ /* 0x000fc4000c000000 */
[----:B------:R-:W-:Y:S02]  /*1e60*/  UISETP.NE.AND UP0, UPT, UR11, 0x1, UPT ;  /* 0x000000010b00788c */ /* 0x000fe4000bf05270 */
[----:B----4-:R-:W-:Y:S01]  /*1e70*/  UIMAD.WIDE.U32 UR6, UR5, UR32, URZ ;  /* 0x00000020050672a5 */ /* 0x010fe2000f8e00ff */
[----:B------:R-:W1:Y:S01]  /*1e80*/  LDCU UR10, c[0x0][0x4ec] ;  /* 0x00009d80ff0a77ac */ /* 0x000e620008000800 */
[----:B------:R-:W4:Y:S05]  /*1e90*/  LDCU UR46, c[0x0][0x38c] ;  /* 0x00007180ff2e77ac */ /* 0x000f2a0008000800 */
[----:B------:R-:W-:Y:S01]  /*1ea0*/  UMOV UR4, UR7 ;  /* 0x0000000700047c82 */ /* 0x000fe20008000000 */
[----:B------:R-:W1:Y:S01]  /*1eb0*/  LDCU UR23, c[0x0][0x4cc] ;  /* 0x00009980ff1777ac */ /* 0x000e620008000800 */
[----:B------:R-:W-:Y:S01]  /*1ec0*/  USHF.R.U32.HI UR4, URZ, UR33, UR4 ;  /* 0x00000021ff047299 */ /* 0x000fe20008011604 */
[----:B------:R-:W1:Y:S03]  /*1ed0*/  LDCU.64 UR40, c[0x0][0x390] ;  /* 0x00007200ff2877ac */ /* 0x000e660008000a00 */
[----:B------:R-:W-:-:S02]  /*1ee0*/  USEL UR4, UR5, UR4, !UP0 ;  /* 0x0000000405047287 */ /* 0x000fc4000c000000 */
[----:B------:R-:W-:Y:S02]  /*1ef0*/  UISETP.NE.AND UP0, UPT, UR34, 0x1, UPT ;  /* 0x000000012200788c */ /* 0x000fe4000bf05270 */
[----:B------:R-:W-:Y:S01]  /*1f00*/  UIMAD.WIDE.U32 UR6, UR4, UR35, URZ ;  /* 0x00000023040672a5 */ /* 0x000fe2000f8e00ff */
[----:B------:R-:W1:Y:S01]  /*1f10*/  LDCU.64 UR24, c[0x0][0x4d0] ;  /* 0x00009a00ff1877ac */ /* 0x000e620008000a00 */
[----:B------:R-:W-:-:S05]  /*1f20*/  UIADD3 UR38, UPT, UPT, UR51, UR38, URZ ;  /* 0x0000002633267290 */ /* 0x000fca000fffe0ff */
[----:B------:R-:W-:Y:S01]  /*1f30*/  UMOV UR6, UR7 ;  /* 0x0000000700067c82 */ /* 0x000fe20008000000 */
[----:B------:R-:W-:Y:S02]  /*1f40*/  UIADD3 UR7, UPT, UPT, -UR5, URZ, URZ ;  /* 0x000000ff05077290 */ /* 0x000fe4000fffe1ff */
[----:B---3--:R-:W-:Y:S02]  /*1f50*/  USHF.R.U32.HI UR6, URZ, UR9, UR6 ;  /* 0x00000009ff067299 */ /* 0x008fe40008011606 */
[----:B------:R-:W-:Y:S02]  /*1f60*/  UIMAD UR7, UR8, UR7, UR44 ;  /* 0x00000007080772a4 */ /* 0x000fe4000f8e022c */
[----:B------:R-:W-:Y:S02]  /*1f70*/  USEL UR14, UR4, UR6, !UP0 ;  /* 0x00000006040e7287 */ /* 0x000fe4000c000000 */
[----:B------:R-:W-:Y:S02]  /*1f80*/  UIADD3 UR6, UPT, UPT, -UR4, URZ, URZ ;  /* 0x000000ff04067290 */ /* 0x000fe4000fffe1ff */
[----:B------:R-:W-:-:S02]  /*1f90*/  UIADD3 UR9, UPT, UPT, -UR14, URZ, URZ ;  /* 0x000000ff0e097290 */ /* 0x000fc4000fffe1ff */
[----:B------:R-:W-:Y:S02]  /*1fa0*/  UIMAD UR12, UR11, UR6, UR5 ;  /* 0x000000060b0c72a4 */ /* 0x000fe4000f8e0205 */
[----:B------:R-:W-:Y:S02]  /*1fb0*/  UIMAD UR9, UR34, UR9, UR4 ;  /* 0x00000009220972a4 */ /* 0x000fe4000f8e0204 */
[----:B-1----:R-:W-:Y:S01]  /*1fc0*/  UIMAD UR11, UR7, UR28, UR10 ;  /* 0x0000001c070b72a4 */ /* 0x002fe2000f8e020a */
[----:B------:R-:W1:Y:S02]  /*1fd0*/  LDCU.64 UR4, c[0x0][0x4f8] ;  /* 0x00009f00ff0477ac */ /* 0x000e640008000a00 */
[----:B------:R-:W3:Y:S01]  /*1fe0*/  LDCU UR6, c[0x0][0x500] ;  /* 0x0000a000ff0677ac */ /* 0x000ee20008000800 */
[----:B------:R-:W-:Y:S02]  /*1ff0*/  UIMAD UR12, UR12, UR29, UR16 ;  /* 0x0000001d0c0c72a4 */ /* 0x000fe4000f8e0210 */
[----:B------:R-:W-:Y:S01]  /*2000*/  UIMAD UR13, UR9, UR13, UR17 ;  /* 0x0000000d090d72a4 */ /* 0x000fe2000f8e0211 */
[----:B------:R-:W-:Y:S01]  /*2010*/  UMOV UR37, UR51 ;  /* 0x0000003300257c82 */ /* 0x000fe20008000000 */
[----:B----4-:R-:W-:-:S10]  /*2020*/  UMOV UR7, UR31 ;  /* 0x0000001f00077c82 */ /* 0x010fd40008000000 */
.L_x_29:
[----:B------:R-:W-:Y:S01]  /*2030*/  @!P3 MOV R3, 0x3000 ;  /* 0x000030000003b802 */ /* 0x000fe20000000f00 */
[----:B------:R-:W-:Y:S01]  /*2040*/  ULEA UR9, UR7, UR30, 0x3 ;  /* 0x0000001e07097291 */ /* 0x000fe2000f8e18ff */
[----:B-12---:R-:W-:Y:S11]  /*2050*/  @P0 BRA `(.L_x_25) ;  /* 0x0000000000100947 */ /* 0x006ff60003800000 */
[----:B------:R-:W-:Y:S04]  /*2060*/  MOV R0, UR26 ;  /* 0x0000001a00007c02 */ /* 0x000fe80008000f00 */
[----:B------:R-:W-:Y:S04]  /*2070*/  SHF.L.U32 R5, R0, 0x1f, RZ ;  /* 0x0000001f00057819 */ /* 0x000fe800000006ff */
[----:B------:R-:W2:Y:S02]  /*2080*/  SYNCS.PHASECHK.TRANS64.TRYWAIT P0, [UR9+0x88], R5 ;  /* 0x00008805ff0075a7 */ /* 0x000ea40008001109 */
[----:B--2---:R-:W-:Y:S05]  /*2090*/  @!P0 BRA `(.L_x_26) ;  /* 0x00000064002c8947 */ /* 0x004fea0003800000 */
.L_x_25:
[----:B------:R4:W-:Y:S01]  /*20a0*/  @!P3 SYNCS.ARRIVE.TRANS64 RZ, [UR9], R3 ;  /* 0x00000003ffffb9a7 */ /* 0x0009e20008000009 */
[----:B------:R-:W-:Y:S04]  /*20b0*/  BSSY.RECONVERGENT B0, `(.L_x_27) ;  /* 0x0000003000007945 */ /* 0x000fe80003800200 */
[----:B------:R-:W-:Y:S05]  /*20c0*/  @P2 BRA `(.L_x_28) ;  /* 0x0000000000042947 */ /* 0x000fea0003800000 */
[----:B-1-3--:R-:W-:Y:S05]  /*20d0*/  BPT.TRAP 0x1 ;  /* 0x000000040000795c */ /* 0x00afea0000300000 */
.L_x_28:
[----:B-1-3--:R-:W-:Y:S05]  /*20e0*/  BSYNC.RECONVERGENT B0 ;  /* 0x0000000000007941 */ /* 0x00afea0003800200 */
.L_x_27:
        /* <DEDUP_REMOVED lines=8> */
[----:B------:R-:W-:Y:S02]  /*2170*/  UIMAD UR10, UR21, UR24, UR5 ;  /* 0x00000018150a72a4 */ /* 0x000fe4000f8e0205 */
[----:B------:R-:W-:Y:S01]  /*2180*/  UIADD3 UR34, UP0, UPT, UR42, 0x80, URZ ;  /* 0x000000802a227890 */ /* 0x000fe2000ff1e0ff */
[----:B--2---:R-:W-:Y:S01]  /*2190*/  MOV R0, UR26 ;  /* 0x0000001a00007c02 */ /* 0x004fe20008000f00 */
[----:B------:R-:W-:Y:S02]  /*21a0*/  ULEA UR10, UR10, UR15, 0x5 ;  /* 0x0000000f0a0a7291 */ /* 0x000fe4000f8e28ff */
[----:B------:R-:W-:Y:S01]  /*21b0*/  USHF.L.U32 UR19, UR27, 0x6, URZ ;  /* 0x000000061b137899 */ /* 0x000fe200080006ff */
[----:B----4-:R-:W-:Y:S01]  /*21c0*/  SHF.L.U32 R3, R0, 0x1f, RZ ;  /* 0x0000001f00037819 */ /* 0x010fe200000006ff */
[----:B------:R-:W-:Y:S02]  /*21d0*/  UIADD3.X UR35, UPT, UPT, URZ, UR43, URZ, UP0, !UPT ;  /* 0x0000002bff237290 */ /* 0x000fe400087fe4ff */
[----:B------:R-:W-:Y:S01]  /*21e0*/  UIADD3 UR32, UP3, UPT, UR42, 0x200, URZ ;  /* 0x000002002a207890 */ /* 0x000fe2000ff7e0ff */
[----:B------:R4:W1:Y:S01]  /*21f0*/  SYNCS.PHASECHK.TRANS64.TRYWAIT P0, [UR8+0x88], R3 ;  /* 0x00008803ff0075a7 */ /* 0x0008620008001108 */
[----:B------:R-:W-:Y:S02]  /*2200*/  ULEA UR8, UR7, UR30, 0xc ;  /* 0x0000001e07087291 */ /* 0x000fe4000f8e60ff */
[----:B------:R-:W-:Y:S02]  /*2210*/  UIMAD UR7, UR22, UR25, UR6 ;  /* 0x00000019160772a4 */ /* 0x000fe4000f8e0206 */
[----:B------:R-:W-:Y:S02]  /*2220*/  UIADD3 UR8, UPT, UPT, UR8, 0x4400, URZ ;  /* 0x0000440008087890 */ /* 0x000fe4000fffe0ff */
[----:B------:R-:W-:Y:S02]  /*2230*/  ULEA UR7, UR7, UR10, 0xa ;  /* 0x0000000a07077291 */ /* 0x000fe4000f8e50ff */
[----:B------:R-:W-:Y:S02]  /*2240*/  UIADD3.X UR33, UPT, UPT, URZ, UR43, URZ, UP3, !UPT ;  /* 0x0000002bff217290 */ /* 0x000fe40009ffe4ff */
[----:B------:R-:W-:Y:S02]  /*2250*/  UPRMT UR7, UR7, 0x5410, URZ ;  /* 0x0000541007077896 */ /* 0x000fe400080000ff */
[----:B------:R-:W-:Y:S02]  /*2260*/  UIADD3 UR16, UPT, UPT, UR16, 0x15400, URZ ;  /* 0x0001540010107890 */ /* 0x000fe4000fffe0ff */
[----:B------:R-:W-:Y:S02]  /*2270*/  UIADD3 UR36, UPT, UPT, UR20, 0x1, URZ ;  /* 0x0000000114247890 */ /* 0x000fe4000fffe0ff */
[----:B------:R-:W-:Y:S02]  /*2280*/  UIADD3 UR29, UPT, UPT, UR21, 0x1, URZ ;  /* 0x00000001151d7890 */ /* 0x000fe4000fffe0ff */
[----:B------:R-:W-:Y:S02]  /*2290*/  UISETP.NE.AND UP2, UPT, UR36, UR46, UPT ;  /* 0x0000002e2400728c */ /* 0x000fe4000bf45270 */
[----:B------:R-:W-:Y:S01]  /*22a0*/  UIADD3 UR28, UPT, UPT, UR22, 0x1, URZ ;  /* 0x00000001161c7890 */ /* 0x000fe2000fffe0ff */
[----:B------:R-:W-:Y:S01]  /*22b0*/  UMOV UR10, UR19 ;  /* 0x00000013000a7c82 */ /* 0x000fe20008000000 */
[----:B------:R-:W-:Y:S01]  /*22c0*/  UMOV UR44, 0x0 ;  /* 0x00000000002c7882 */ /* 0x000fe20000000000 */
[----:B------:R2:W-:Y:S01]  /*22d0*/  UTMALDG.5D.IM2COL [UR8], [UR34], UR7 ;  /* 0x00000008220073b4 */ /* 0x0005e20008060007 */
[----:B------:R-:W-:Y:S01]  /*22e0*/  UMOV UR45, 0x10000000 ;  /* 0x10000000002d7882 */ /* 0x000fe20000000000 */
[----:B------:R-:W-:Y:S04]  /*22f0*/  UMOV UR17, UR9 ;  /* 0x0000000900117c82 */ /* 0x000fe80008000000 */
[----:B------:R-:W-:Y:S01]  /*2300*/  @UP2 UIADD3 UR29, UPT, UPT, UR21, URZ, URZ ;  /* 0x000000ff151d2290 */ /* 0x000fe2000fffe0ff */
[----:B------:R3:W-:Y:S03]  /*2310*/  UTMALDG.5D [UR16], [UR32], desc[UR44] ;  /* 0x00002c10200075b4 */ /* 0x0007e60008021000 */
[----:B------:R-:W-:Y:S11]  /*2320*/  UISETP.NE.AND UP1, UPT, UR29, UR40, UPT ;  /* 0x000000281d00728c */ /* 0x000ff6000bf25270 */
[----:B------:R-:W-:Y:S04]  /*2330*/  @UP1 UIADD3 UR28, UPT, UPT, UR22, URZ, URZ ;  /* 0x000000ff161c1290 */ /* 0x000fe8000fffe0ff */
[----:B------:R-:W-:Y:S02]  /*2340*/  UISETP.NE.AND UP0, UPT, UR28, UR41, UPT ;  /* 0x000000291c00728c */ /* 0x000fe4000bf05270 */
[----:B--2---:R-:W-:Y:S09]  /*2350*/  UIADD3 UR8, UPT, UPT, UR27, 0x1, URZ ;  /* 0x000000011b087890 */ /* 0x004ff2000fffe0ff */
[----:B------:R-:W-:Y:S02]  /*2360*/  @UP0 UIADD3 UR8, UPT, UPT, UR27, URZ, URZ ;  /* 0x000000ff1b080290 */ /* 0x000fe4000fffe0ff */
[----:B------:R-:W-:Y:S05]  /*2370*/  UIADD3 UR7, UPT, UPT, UR37, -0x1, URZ ;  /* 0xffffffff25077890 */ /* 0x000fea000fffe0ff */
[----:B------:R-:W-:Y:S01]  /*2380*/  UMOV UR27, UR8 ;  /* 0x00000008001b7c82 */ /* 0x000fe20008000000 */
[----:B---3--:R-:W-:Y:S02]  /*2390*/  USEL UR22, UR28, URZ, UP0 ;  /* 0x000000ff1c167287 */ /* 0x008fe40008000000 */
[----:B------:R-:W-:Y:S02]  /*23a0*/  UISETP.GT.U32.AND UP0, UPT, UR37, 0x1, UPT ;  /* 0x000000012500788c */ /* 0x000fe4000bf04070 */
[----:B------:R-:W-:Y:S02]  /*23b0*/  USEL UR20, UR36, URZ, UP2 ;  /* 0x000000ff24147287 */ /* 0x000fe40009000000 */
[----:B------:R-:W-:Y:S01]  /*23c0*/  USEL UR21, UR29, URZ, UP1 ;  /* 0x000000ff1d157287 */ /* 0x000fe20008800000 */
[----:B------:R-:W-:Y:S01]  /*23d0*/  UMOV UR37, UR7 ;  /* 0x0000000700257c82 */ /* 0x000fe20008000000 */
[----:B------:R-:W-:Y:S03]  /*23e0*/  UMOV UR7, UR31 ;  /* 0x0000001f00077c82 */ /* 0x000fe60008000000 */
[----:B----4-:R-:W-:Y:S07]  /*23f0*/  BRA.U UP0, `(.L_x_29) ;  /* 0xfffffffd000c7547 */ /* 0x010fee000b83ffff */
.L_x_24:
[----:B------:R-:W-:Y:S01]  /*2400*/  SHF.L.U32 R3, R2, 0x1f, RZ ;  /* 0x0000001f02037819 */ /* 0x000fe200000006ff */
[----:B------:R-:W-:-:S03]  /*2410*/  NOP ;  /* 0x0000000000007918 */ /* 0x000fc60000000000 */
[----:B-12---:R-:W1:Y:S02]  /*2420*/  SYNCS.PHASECHK.TRANS64.TRYWAIT P0, [UR30+0x140], R3 ;  /* 0x00014003ff0075a7 */ /* 0x006e64000800111e */
[----:B-1----:R-:W-:Y:S05]  /*2430*/  @!P0 BRA `(.L_x_30) ;  /* 0x00000060005c8947 */ /* 0x002fea0003800000 */
.L_x_115:
[----:B------:R-:W2:Y:S01]  /*2440*/  LDS.128 R4, [UR30+0x180] ;  /* 0x0001801eff047984 */ /* 0x000ea20008000c00 */
[----:B------:R-:W-:Y:S02]  /*2450*/  UIADD3 UR4, UPT, UPT, UR30, 0x148, URZ ;  /* 0x000001481e047890 */ /* 0x000fe4000fffe0ff */
[----:B------:R-:W-:Y:S01]  /*2460*/  UISETP.GE.AND UP0, UPT, UR39, 0x1, UPT ;  /* 0x000000012700788c */ /* 0x000fe2000bf06270 */
[----:B------:R-:W-:Y:S01]  /*2470*/  @!PT LDS RZ, [RZ] ;  /* 0x00000000fffff984 */ /* 0x000fe20000000800 */
[----:B------:R-:W-:Y:S01]  /*2480*/  @!PT LDS RZ, [RZ] ;  /* 0x00000000fffff984 */ /* 0x000fe20000000800 */
[----:B------:R-:W-:Y:S01]  /*2490*/  @!PT LDS RZ, [RZ] ;  /* 0x00000000fffff984 */ /* 0x000fe20000000800 */
[----:B------:R-:W-:Y:S01]  /*24a0*/  @!PT LDS RZ, [RZ] ;  /* 0x00000000fffff984 */ /* 0x000fe20000000800 */
[----:B------:R3:W-:Y:S06]  /*24b0*/  MEMBAR.ALL.CTA ;  /* 0x0000000000007992 */ /* 0x0007ec0000008000 */
[----:B---3--:R-:W3:Y:S01]  /*24c0*/  FENCE.VIEW.ASYNC.S ;  /* 0x00000000000073c6 */ /* 0x008ee20000000000 */
[----:B------:R-:W-:-:S09]  /*24d0*/  UPRMT UR4, URZ, 0x654, UR4 ;  /* 0x00000654ff047896 */ /* 0x000fd20008000004 */
[----:B---3--:R-:W-:Y:S01]  /*24e0*/  SYNCS.ARRIVE.TRANS64.RED.A1T0 RZ, [UR4], RZ ;  /* 0x000000ffffff79a7 */ /* 0x008fe20008100404 */
[----:B--2---:R-:W-:-:S13]  /*24f0*/  LOP3.LUT P0, RZ, R6, 0x1, RZ, 0xc0, !PT ;  /* 0x0000000106ff7812 */ /* 0x004fda000780c0ff */
[----:B------:R-:W-:Y:S01]  /*2500*/  VOTEU.ANY UP1, P0 ;  /* 0x0000000000ff7886 */ /* 0x000fe20000020100 */
[----:B------:R-:W-:-:S13]  /*2510*/  PLOP3.LUT P0, PT, PT, PT, UP1, 0x80, 0x8 ;  /* 0x000000000008781c */ /* 0x000fda0003f0f018 */
[----:B-1----:R-:W-:Y:S02]  /*2520*/  @P0 MOV R0, R4 ;  /* 0x0000000400000202 */ /* 0x002fe40000000f00 */
[----:B------:R-:W-:Y:S02]  /*2530*/  @P0 LOP3.LUT R4, R5, 0xffff, RZ, 0xc0, !PT ;  /* 0x0000ffff05040812 */ /* 0x000fe400078ec0ff */
[----:B------:R-:W-:Y:S02]  /*2540*/  @P0 R2UR UR6, R0 ;  /* 0x00000000000602ca */ /* 0x000fe400000e0000 */
[----:B------:R-:W-:-:S11]  /*2550*/  @P0 R2UR UR5, R4 ;  /* 0x00000000040502ca */ /* 0x000fd600000e0000 */
[----:B------:R-:W-:Y:S02]  /*2560*/  @UP1 UMOV UR49, UR6 ;  /* 0x0000000600311c82 */ /* 0x000fe40008000000 */
[----:B------:R-:W-:Y:S01]  /*2570*/  @UP1 UMOV UR48, UR5 ;  /* 0x0000000500301c82 */ /* 0x000fe20008000000 */
[----:B------:R-:W-:Y:S05]  /*2580*/  BRA.U !UP0, `(.L_x_31) ;  /* 0x0000000108d47547 */ /* 0x000fea000b800000 */
[----:B------:R-:W1:Y:S01]  /*2590*/  LDCU.128 UR16, c[0x0][0xc10] ;  /* 0x00018200ff1077ac */ /* 0x000e620008000c00 */
[----:B------:R-:W2:Y:S01]  /*25a0*/  LDCU UR20, c[0x0][0xc20] ;  /* 0x00018400ff1477ac */ /* 0x000ea20008000800 */
[----:B------:R-:W3:Y:S01]  /*25b0*/  LDCU UR13, c[0x0][0xc0c] ;  /* 0x00018180ff0d77ac */ /* 0x000ee20008000800 */
[----:B------:R-:W4:Y:S01]  /*25c0*/  LDCU.64 UR14, c[0x0][0xc28] ;  /* 0x00018500ff0e77ac */ /* 0x000f220008000a00 */
[----:B------:R-:W-:Y:S02]  /*25d0*/  UISETP.NE.AND UP3, UPT, UR39, 0x1, UPT ;  /* 0x000000012700788c */ /* 0x000fe4000bf65270 */
[----:B-1----:R-:W-:Y:S02]  /*25e0*/  UIMAD.WIDE.U32 UR4, UR52, UR19, URZ ;  /* 0x00000013340472a5 */ /* 0x002fe4000f8e00ff */
[----:B------:R-:W-:Y:S02]  /*25f0*/  UIMAD.WIDE.U32 UR6, UR53, UR16, URZ ;  /* 0x00000010350672a5 */ /* 0x000fe4000f8e00ff */
[----:B------:R-:W-:-:S02]  /*2600*/  UISETP.NE.AND UP0, UPT, UR18, 0x1, UPT ;  /* 0x000000011200788c */ /* 0x000fc4000bf05270 */
[----:B------:R-:W-:Y:S01]  /*2610*/  UIMAD.WIDE.U32 UR10, UR48, UR19, URZ ;  /* 0x00000013300a72a5 */ /* 0x000fe2000f8e00ff */
[----:B------:R-:W-:Y:S01]  /*2620*/  UMOV UR4, UR5 ;  /* 0x0000000500047c82 */ /* 0x000fe20008000000 */
[----:B---3--:R-:W-:Y:S02]  /*2630*/  UISETP.NE.AND UP2, UPT, UR13, 0x1, UPT ;  /* 0x000000010d00788c */ /* 0x008fe4000bf45270 */
[----:B--2---:R-:W-:Y:S02]  /*2640*/  USHF.R.U32.HI UR5, URZ, UR20, UR4 ;  /* 0x00000014ff057299 */ /* 0x004fe40008011604 */
[----:B------:R-:W-:Y:S01]  /*2650*/  UIMAD.WIDE.U32 UR8, UR49, UR16, URZ ;  /* 0x00000010310872a5 */ /* 0x000fe2000f8e00ff */
[----:B------:R-:W-:Y:S01]  /*2660*/  UMOV UR4, UR7 ;  /* 0x0000000700047c82 */ /* 0x000fe20008000000 */
[----:B------:R-:W-:Y:S02]  /*2670*/  USEL UR5, UR52, UR5, !UP0 ;  /* 0x0000000534057287 */ /* 0x000fe4000c000000 */
[----:B------:R-:W-:-:S02]  /*2680*/  USHF.R.U32.HI UR4, URZ, UR17, UR4 ;  /* 0x00000011ff047299 */ /* 0x000fc40008011604 */
[----:B----4-:R-:W-:Y:S02]  /*2690*/  UIMAD.WIDE.U32 UR6, UR5, UR14, URZ ;  /* 0x0000000e050672a5 */ /* 0x010fe4000f8e00ff */
[----:B------:R-:W-:Y:S01]  /*26a0*/  USEL UR12, UR53, UR4, !UP2 ;  /* 0x00000004350c7287 */ /* 0x000fe2000d000000 */
[----:B------:R-:W-:Y:S02]  /*26b0*/  UMOV UR8, UR9 ;  /* 0x0000000900087c82 */ /* 0x000fe40008000000 */
[----:B------:R-:W-:Y:S01]  /*26c0*/  UMOV UR4, UR11 ;  /* 0x0000000b00047c82 */ /* 0x000fe20008000000 */
[----:B------:R-:W-:Y:S01]  /*26d0*/  UIMAD.WIDE.U32 UR10, UR12, UR14, URZ ;  /* 0x0000000e0c0a72a5 */ /* 0x000fe2000f8e00ff */
[----:B------:R-:W-:Y:S01]  /*26e0*/  UMOV UR6, UR7 ;  /* 0x0000000700067c82 */ /* 0x000fe20008000000 */
[----:B------:R-:W-:Y:S02]  /*26f0*/  USHF.R.U32.HI UR4, URZ, UR20, UR4 ;  /* 0x00000014ff047299 */ /* 0x000fe40008011604 */
[----:B------:R-:W-:-:S02]  /*2700*/  @UP3 USHF.R.U32.HI UR5, URZ, UR15, UR6 ;  /* 0x0000000fff053299 */ /* 0x000fc40008011606 */
[----:B------:R-:W-:Y:S01]  /*2710*/  USHF.R.U32.HI UR17, URZ, UR17, UR8 ;  /* 0x00000011ff117299 */ /* 0x000fe20008011608 */
[----:B------:R-:W-:Y:S01]  /*2720*/  UMOV UR6, UR11 ;  /* 0x0000000b00067c82 */ /* 0x000fe20008000000 */
[----:B------:R-:W-:Y:S02]  /*2730*/  USEL UR4, UR48, UR4, !UP0 ;  /* 0x0000000430047287 */ /* 0x000fe4000c000000 */
[----:B------:R-:W-:Y:S02]  /*2740*/  @UP3 USHF.R.U32.HI UR12, URZ, UR15, UR6 ;  /* 0x0000000fff0c3299 */ /* 0x000fe40008011606 */
[----:B------:R-:W-:Y:S02]  /*2750*/  UIMAD UR6, UR39, UR5, URZ ;  /* 0x00000005270672a4 */ /* 0x000fe4000f8e02ff */
[----:B------:R-:W-:Y:S02]  /*2760*/  USEL UR5, UR49, UR17, !UP2 ;  /* 0x0000001131057287 */ /* 0x000fe4000d000000 */
[----:B------:R-:W-:-:S02]  /*2770*/  UIMAD UR8, UR39, UR12, URZ ;  /* 0x0000000c270872a4 */ /* 0x000fc4000f8e02ff */
[----:B------:R-:W-:Y:S02]  /*2780*/  UISETP.GE.AND UP0, UPT, UR4, UR6, UPT ;  /* 0x000000060400728c */ /* 0x000fe4000bf06270 */
[----:B------:R-:W-:Y:S02]  /*2790*/  UIMAD.WIDE.U32 UR6, UR4, UR14, URZ ;  /* 0x0000000e040672a5 */ /* 0x000fe4000f8e00ff */
[----:B------:R-:W-:Y:S02]  /*27a0*/  UISETP.GE.OR UP0, UPT, UR5, UR8, UP0 ;  /* 0x000000080500728c */ /* 0x000fe40008706670 */
[----:B------:R-:W-:Y:S02]  /*27b0*/  UIMAD.WIDE.U32 UR8, UR5, UR14, URZ ;  /* 0x0000000e050872a5 */ /* 0x000fe4000f8e00ff */
[----:B------:R-:W-:Y:S01]  /*27c0*/  UIADD3 UR10, UPT, UPT, -UR4, URZ, URZ ;  /* 0x000000ff040a7290 */ /* 0x000fe2000fffe1ff */
[----:B------:R-:W-:Y:S02]  /*27d0*/  UMOV UR6, UR7 ;  /* 0x0000000700067c82 */ /* 0x000fe40008000000 */
[----:B------:R-:W-:-:S02]  /*27e0*/  USHF.R.U32.HI UR6, URZ, UR15, UR6 ;  /* 0x0000000fff067299 */ /* 0x000fc40008011606 */
[----:B------:R-:W-:Y:S02]  /*27f0*/  UIMAD UR10, UR18, UR10, UR48 ;  /* 0x0000000a120a72a4 */ /* 0x000fe4000f8e0230 */
[----:B------:R-:W-:Y:S01]  /*2800*/  USEL UR6, UR4, UR6, !UP3 ;  /* 0x0000000604067287 */ /* 0x000fe2000d800000 */
[----:B------:R-:W-:Y:S01]  /*2810*/  @!UP0 UMOV UR7, UR9 ;  /* 0x0000000900078c82 */ /* 0x000fe20008000000 */
[----:B------:R-:W-:Y:S02]  /*2820*/  UIADD3 UR9, UPT, UPT, -UR5, URZ, URZ ;  /* 0x000000ff05097290 */ /* 0x000fe4000fffe1ff */
[----:B------:R-:W-:Y:S02]  /*2830*/  @!UP0 USHF.R.U32.HI UR7, URZ, UR15, UR7 ;  /* 0x0000000fff078299 */ /* 0x000fe40008011607 */
[----:B------:R-:W-:Y:S02]  /*2840*/  UIADD3 UR8, UPT, UPT, -UR6, URZ, URZ ;  /* 0x000000ff06087290 */ /* 0x000fe4000fffe1ff */
[----:B------:R-:W-:-:S02]  /*2850*/  @!UP0 USEL UR7, UR5, UR7, !UP3 ;  /* 0x0000000705078287 */ /* 0x000fc4000d800000 */
[----:B------:R-:W-:Y:S02]  /*2860*/  UIMAD UR8, UR39, UR8, UR4 ;  /* 0x00000008270872a4 */ /* 0x000fe4000f8e0204 */
[----:B------:R-:W-:Y:S02]  /*2870*/  @!UP0 UIADD3 UR6, UPT, UPT, UR6, -UR7, URZ ;  /* 0x8000000706068290 */ /* 0x000fe4000fffe0ff */
[----:B------:R-:W-:Y:S02]  /*2880*/  @!UP0 UIMAD UR7, UR8, UR12, UR7 ;  /* 0x0000000c080782a4 */ /* 0x000fe4000f8e0207 */
[----:B------:R-:W-:Y:S02]  /*2890*/  @!UP0 UIMAD UR4, UR39, UR6, UR5 ;  /* 0x00000006270482a4 */ /* 0x000fe4000f8e0205 */
[----:B------:R-:W-:Y:S02]  /*28a0*/  UIMAD UR6, UR13, UR9, UR49 ;  /* 0x000000090d0672a4 */ /* 0x000fe4000f8e0231 */
[----:B------:R-:W-:Y:S01]  /*28b0*/  UIMAD UR48, UR4, UR18, UR10 ;  /* 0x00000012043072a4 */ /* 0x000fe2000f8e020a */
[----:B------:R-:W-:-:S02]  /*28c0*/  @!UP0 UMOV UR5, UR7 ;  /* 0x0000000700058c82 */ /* 0x000fc40008000000 */
[----:B------:R-:W-:-:S12]  /*28d0*/  UIMAD UR49, UR5, UR13, UR6 ;  /* 0x0000000d053172a4 */ /* 0x000fd8000f8e0206 */
.L_x_31:
        /* <DEDUP_REMOVED lines=20> */
.L_x_32:
[----:B------:R-:W-:Y:S01]  /*2a20*/  R2UR UR5, R86 ;  /* 0x00000000560572ca */ /* 0x000fe200000e0000 */
[----:B------:R-:W-:Y:S01]  /*2a30*/  UMOV UR36, UR38 ;  /* 0x0000002600247c82 */ /* 0x000fe20008000000 */
[----:B------:R-:W-:Y:S02]  /*2a40*/  R2UR UR4, R73 ;  /* 0x00000000490472ca */ /* 0x000fe400000e0000 */
[----:B------:R-:W-:Y:S02]  /*2a50*/  PLOP3.LUT P1, PT, PT, PT, PT, 0x80, 0x8 ;  /* 0x000000000008781c */ /* 0x000fe40003f2f070 */
[----:B------:R-:W-:-:S07]  /*2a60*/  LOP3.LUT R2, R2, 0x1, RZ, 0x3c, !PT ;  /* 0x0000000102027812 */ /* 0x000fce00078e3cff */
[----:B------:R-:W-:Y:S02]  /*2a70*/  UIADD3 UR50, UPT, UPT, UR49, UR5, URZ ;  /* 0x0000000531327290 */ /* 0x000fe4000fffe0ff */
[----:B------:R-:W-:Y:S01]  /*2a80*/  UIADD3 UR24, UPT, UPT, UR48, UR4, URZ ;  /* 0x0000000430187290 */ /* 0x000fe2000fffe0ff */
[----:B------:R-:W-:Y:S11]  /*2a90*/  BRA.U UP1, `(.L_x_33) ;  /* 0xffffffe901d87547 */ /* 0x000ff6000b83ffff */
[----:B------:R-:W-:Y:S01]  /*2aa0*/  UIADD3 UR30, UPT, UPT, UR30, 0x88, URZ ;  /* 0x000000881e1e7890 */ /* 0x000fe2000fffe0ff */
[----:B------:R-:W-:-:S03]  /*2ab0*/  MOV R3, UR26 ;  /* 0x0000001a00037c02 */ /* 0x000fc60008000f00 */
[----:B------:R-:W-:Y:S01]  /*2ac0*/  ULEA UR4, UR31, UR30, 0x3 ;  /* 0x0000001e1f047291 */ /* 0x000fe2000f8e18ff */
[----:B------:R-:W-:-:S08]  /*2ad0*/  SHF.L.U32 R3, R3, 0x1f, RZ ;  /* 0x0000001f03037819 */ /* 0x000fd000000006ff */
[----:B------:R-:W1:Y:S02]  /*2ae0*/  SYNCS.PHASECHK.TRANS64.TRYWAIT P0, [UR4], R3 ;  /* 0x00000003ff0075a7 */ /* 0x000e640008001104 */
[----:B-1----:R-:W-:Y:S05]  /*2af0*/  @!P0 BRA `(.L_x_34) ;  /* 0x0000005800c48947 */ /* 0x002fea0003800000 */
.L_x_117:
[----:B------:R-:W-:-:S04]  /*2b00*/  UIADD3 UR4, UPT, UPT, UR31, 0x1, URZ ;  /* 0x000000011f047890 */ /* 0x000fc8000fffe0ff */
[----:B------:R-:W-:-:S04]  /*2b10*/  UISETP.NE.AND UP0, UPT, UR4, 0x11, UPT ;  /* 0x000000110400788c */ /* 0x000fc8000bf05270 */
[----:B------:R-:W-:Y:S02]  /*2b20*/  USEL UR5, URZ, 0x1, UP0 ;  /* 0x00000001ff057887 */ /* 0x000fe40008000000 */
[----:B------:R-:W-:Y:S02]  /*2b30*/  USEL UR4, UR4, URZ, UP0 ;  /* 0x000000ff04047287 */ /* 0x000fe40008000000 */
[----:B------:R-:W-:Y:S02]  /*2b40*/  ULOP3.LUT UR6, UR26, UR5, URZ, 0x3c, !UPT ;  /* 0x000000051a067292 */ /* 0x000fe4000f8e3cff */
[----:B------:R-:W-:-:S04]  /*2b50*/  ULEA UR5, UR4, UR30, 0x3 ;  /* 0x0000001e04057291 */ /* 0x000fc8000f8e18ff */
[----:B-1----:R-:W-:-:S04]  /*2b60*/  MOV R3, UR6 ;  /* 0x0000000600037c02 */ /* 0x002fc80008000f00 */
[----:B------:R-:W-:-:S04]  /*2b70*/  SHF.L.U32 R3, R3, 0x1f, RZ ;  /* 0x0000001f03037819 */ /* 0x000fc800000006ff */
[----:B------:R-:W1:Y:S02]  /*2b80*/  SYNCS.PHASECHK.TRANS64.TRYWAIT P0, [UR5], R3 ;  /* 0x00000003ff0075a7 */ /* 0x000e640008001105 */
[----:B-1----:R-:W-:Y:S05]  /*2b90*/  @!P0 BRA `(.L_x_35) ;  /* 0x0000005800b48947 */ /* 0x002fea0003800000 */
.L_x_119:
        /* <DEDUP_REMOVED lines=10> */
.L_x_121:
        /* <DEDUP_REMOVED lines=10> */
.L_x_123:
        /* <DEDUP_REMOVED lines=10> */
.L_x_125:
        /* <DEDUP_REMOVED lines=10> */
.L_x_127:
        /* <DEDUP_REMOVED lines=10> */
.L_x_129:
        /* <DEDUP_REMOVED lines=10> */
.L_x_131:
        /* <DEDUP_REMOVED lines=10> */
.L_x_133:
        /* <DEDUP_REMOVED lines=10> */
.L_x_135:
        /* <DEDUP_REMOVED lines=10> */
.L_x_137:
        /* <DEDUP_REMOVED lines=10> */
.L_x_139:
        /* <DEDUP_REMOVED lines=10> */
.L_x_141:
        /* <DEDUP_REMOVED lines=10> */
.L_x_143:
        /* <DEDUP_REMOVED lines=10> */
.L_x_145:
        /* <DEDUP_REMOVED lines=10> */
.L_x_147:
[----:B------:R-:W-:-:S04]  /*3460*/  UIADD3 UR4, UPT, UPT, UR4, 0x1, URZ ;  /* 0x0000000104047890 */ /* 0x000fc8000fffe0ff */
[----:B------:R-:W-:-:S04]  /*3470*/  UISETP.NE.AND UP0, UPT, UR4, 0x11, UPT ;  /* 0x000000110400788c */ /* 0x000fc8000bf05270 */
[----:B------:R-:W-:Y:S02]  /*3480*/  USEL UR5, URZ, 0x1, UP0 ;  /* 0x00000001ff057887 */ /* 0x000fe40008000000 */
[----:B------:R-:W-:Y:S02]  /*3490*/  USEL UR4, UR4, URZ, UP0 ;  /* 0x000000ff04047287 */ /* 0x000fe40008000000 */
[----:B------:R-:W-:Y:S02]  /*34a0*/  ULOP3.LUT UR5, UR6, UR5, URZ, 0x3c, !UPT ;  /* 0x0000000506057292 */ /* 0x000fe4000f8e3cff */
[----:B------:R-:W-:-:S04]  /*34b0*/  ULEA UR4, UR4, UR30, 0x3 ;  /* 0x0000001e04047291 */ /* 0x000fc8000f8e18ff */
[----:B------:R-:W-:Y:S02]  /*34c0*/  IMAD.U32 R2, RZ, RZ, UR5 ;  /* 0x00000005ff027e24 */ /* 0x000fe4000f8e00ff */
[----:B-1----:R-:W-:-:S03]  /*34d0*/  MOV R0, UR4 ;  /* 0x0000000400007c02 */ /* 0x002fc60008000f00 */
[----:B------:R-:W-:-:S07]  /*34e0*/  SHF.L.U32 R3, R2, 0x1f, RZ ;  /* 0x0000001f02037819 */ /* 0x000fce00000006ff */
.L_x_50:
[----:B-1----:R1:W2:Y:S02]  /*34f0*/  SYNCS.PHASECHK.TRANS64.TRYWAIT P0, [R0+URZ], R3 ;  /* 0x00000003000075a7 */ /* 0x0022a400080011ff */
[----:B--2---:R-:W-:Y:S05]  /*3500*/  @!P0 NANOSLEEP.SYNCS 0x989680 ;  /* 0x009896800000895d */ /* 0x004fea0003900000 */
[----:B------:R-:W2:Y:S02]  /*3510*/  @!P0 SYNCS.PHASECHK.TRANS64 P0, [R0+URZ], R3 ;  /* 0x00000003000085a7 */ /* 0x000ea400080010ff */
[----:B--2---:R-:W-:Y:S05]  /*3520*/  @P0 EXIT ;  /* 0x000000000000094d */ /* 0x004fea0003800000 */
[----:B------:R-:W-:Y:S05]  /*3530*/  BRA `(.L_x_50) ;  /* 0xfffffffc00ec7947 */ /* 0x000fea000383ffff */
.L_x_17:
[----:B------:R-:W2:Y:S02]  /*3540*/  S2UR UR4, SR_CgaCtaId ;  /* 0x00000000000479c3 */ /* 0x000ea40000008800 */
[----:B--2---:R-:W-:-:S04]  /*3550*/  UISETP.NE.AND UP0, UPT, UR4, URZ, UPT ;  /* 0x000000ff0400728c */ /* 0x004fc8000bf05270 */
[----:B------:R-:W-:-:S09]  /*3560*/  UISETP.NE.OR UP0, UPT, UR18, 0x1, UP0 ;  /* 0x000000011200788c */ /* 0x000fd20008705670 */
[----:B------:R-:W-:Y:S05]  /*3570*/  BRA.U UP0, `(.L_x_51) ;  /* 0x0000000100b47547 */ /* 0x000fea000b800000 */
[----:B------:R-:W2:Y:S01]  /*3580*/  S2UR UR5, SR_CgaCtaId ;  /* 0x00000000000579c3 */ /* 0x000ea20000008800 */
[----:B------:R-:W-:Y:S01]  /*3590*/  UMOV UR4, 0x400 ;  /* 0x0000040000047882 */ /* 0x000fe20000000000 */
[----:B------:R-:W-:Y:S01]  /*35a0*/  HFMA2 R3, -RZ, RZ, 0, 5.9604644775390625e-08 ;  /* 0x00000001ff037431 */ /* 0x000fe200000001ff */
[----:B------:R-:W-:Y:S01]  /*35b0*/  ISETP.NE.AND P0, PT, R0, RZ, PT ;  /* 0x000000ff0000720c */ /* 0x000fe20003f05270 */
[----:B------:R-:W-:Y:S01]  /*35c0*/  IMAD.MOV.U32 R8, RZ, RZ, RZ ;  /* 0x000000ffff087224 */ /* 0x000fe200078e00ff */
[----:B--2---:R-:W-:-:S04]  /*35d0*/  ULEA UR4, UR5, UR4, 0x18 ;  /* 0x0000000405047291 */ /* 0x004fc8000f8ec0ff */
[----:B------:R-:W-:Y:S02]  /*35e0*/  UIADD3 UR5, UPT, UPT, UR4, 0x148, URZ ;  /* 0x0000014804057890 */ /* 0x000fe4000fffe0ff */
[----:B------:R-:W-:Y:S02]  /*35f0*/  UIADD3 UR8, UPT, UPT, UR4, 0x140, URZ ;  /* 0x0000014004087890 */ /* 0x000fe4000fffe0ff */
[----:B------:R-:W-:-:S12]  /*3600*/  UPRMT UR5, URZ, 0x654, UR5 ;  /* 0x00000654ff057896 */ /* 0x000fd80008000005 */
.L_x_54:
[----:B------:R-:W-:Y:S01]  /*3610*/  SHF.L.U32 R7, R3, 0x1f, RZ ;  /* 0x0000001f03077819 */ /* 0x000fe200000006ff */
[----:B------:R-:W-:Y:S02]  /*3620*/  IMAD.U32 R9, RZ, RZ, UR8 ;  /* 0x00000008ff097e24 */ /* 0x000fe4000f8e00ff */
[----:B------:R-:W-:Y:S01]  /*3630*/  @!P0 IMAD.MOV.U32 R5, RZ, RZ, 0x10 ;  /* 0x00000010ff058424 */ /* 0x000fe200078e00ff */
[----:B------:R-:W2:Y:S02]  /*3640*/  SYNCS.PHASECHK.TRANS64.TRYWAIT P1, [UR4+0x148], R7 ;  /* 0x00014807ff0075a7 */ /* 0x000ea40008021104 */
[----:B------:R-:W-:-:S04]  /*3650*/  PRMT R9, R0, 0x654, R9 ;  /* 0x0000065400097816 */ /* 0x000fc80000000009 */
[----:B------:R-:W-:Y:S01]  /*3660*/  SEL R2, R9, R2, !P0 ;  /* 0x0000000209027207 */ /* 0x000fe20004000000 */
[----:B--2---:R-:W-:Y:S06]  /*3670*/  @!P1 BRA `(.L_x_52) ;  /* 0x0000005400649947 */ /* 0x004fec0003800000 */
.L_x_149:
[----:B------:R-:W-:Y:S01]  /*3680*/  UIADD3 UR6, UPT, UPT, UR4, 0x180, URZ ;  /* 0x0000018004067890 */ /* 0x000fe2000fffe0ff */
[----:B------:R3:W-:Y:S01]  /*3690*/  @!P0 SYNCS.ARRIVE.TRANS64.RED RZ, [R2+URZ], R5 ;  /* 0x0000000502ff89a7 */ /* 0x0007e200080004ff */
[----:B------:R-:W-:Y:S01]  /*36a0*/  UIADD3 UR7, UPT, UPT, UR4, 0x140, URZ ;  /* 0x0000014004077890 */ /* 0x000fe2000fffe0ff */
[----:B------:R-:W-:-:S08]  /*36b0*/  LOP3.LUT R3, R3, 0x1, RZ, 0x3c, !PT ;  /* 0x0000000103037812 */ /* 0x000fd000078e3cff */
[----:B------:R-:W-:Y:S06]  /*36c0*/  UGETNEXTWORKID.BROADCAST [UR6], [UR7] ;  /* 0x00000000060073ca */ /* 0x000fec0008000100 */
[----:B---3--:R-:W-:-:S04]  /*36d0*/  SHF.L.U32 R5, R8, 0x1f, RZ ;  /* 0x0000001f08057819 */ /* 0x008fc800000006ff */
[----:B------:R-:W3:Y:S02]  /*36e0*/  SYNCS.PHASECHK.TRANS64.TRYWAIT P1, [UR4+0x140], R5 ;  /* 0x00014005ff0075a7 */ /* 0x000ee40008021104 */
[----:B---3--:R-:W-:Y:S05]  /*36f0*/  @!P1 BRA `(.L_x_53) ;  /* 0x00000054005c9947 */ /* 0x008fea0003800000 */
.L_x_151:
[----:B--2---:R-:W2:Y:S01]  /*3700*/  LDS.128 R4, [UR4+0x180] ;  /* 0x00018004ff047984 */ /* 0x004ea20008000c00 */
[----:B------:R-:W-:Y:S01]  /*3710*/  LOP3.LUT R8, R8, 0x1, RZ, 0x3c, !PT ;  /* 0x0000000108087812 */ /* 0x000fe200078e3cff */
[----:B------:R-:W-:Y:S01]  /*3720*/  @!PT LDS RZ, [RZ] ;  /* 0x00000000fffff984 */ /* 0x000fe20000000800 */
[----:B------:R-:W-:Y:S01]  /*3730*/  @!PT LDS RZ, [RZ] ;  /* 0x00000000fffff984 */ /* 0x000fe20000000800 */
[----:B------:R-:W-:Y:S01]  /*3740*/  @!PT LDS RZ, [RZ] ;  /* 0x00000000fffff984 */ /* 0x000fe20000000800 */
[----:B------:R-:W-:Y:S01]  /*3750*/  @!PT LDS RZ, [RZ] ;  /* 0x00000000fffff984 */ /* 0x000fe20000000800 */
[----:B------:R3:W-:Y:S06]  /*3760*/  MEMBAR.ALL.CTA ;  /* 0x0000000000007992 */ /* 0x0007ec0000008000 */
[----:B---3--:R-:W3:Y:S02]  /*3770*/  FENCE.VIEW.ASYNC.S ;  /* 0x00000000000073c6 */ /* 0x008ee40000000000 */
[----:B---3--:R-:W-:Y:S01]  /*3780*/  SYNCS.ARRIVE.TRANS64.RED.A1T0 RZ, [UR5], RZ ;  /* 0x000000ffffff79a7 */ /* 0x008fe20008100405 */
[----:B--2---:R-:W-:-:S13]  /*3790*/  LOP3.LUT P1, RZ, R6, 0x1, RZ, 0xc0, !PT ;  /* 0x0000000106ff7812 */ /* 0x004fda000782c0ff */
[----:B------:R-:W-:Y:S05]  /*37a0*/  @P1 BRA `(.L_x_54) ;  /* 0xfffffffc00981947 */ /* 0x000fea000383ffff */
[----:B------:R-:W-:-:S04]  /*37b0*/  SHF.L.U32 R0, R3, 0x1f, RZ ;  /* 0x0000001f03007819 */ /* 0x000fc800000006ff */
[----:B------:R-:W2:Y:S02]  /*37c0*/  SYNCS.PHASECHK.TRANS64 P0, [UR4+0x148], R0 ;  /* 0x00014800ff0075a7 */ /* 0x000ea40008001004 */
[----:B-12---:R-:W-:Y:S05]  /*37d0*/  @P0 EXIT ;  /* 0x000000000000094d */ /* 0x006fea0003800000 */
[----:B------:R-:W-:-:S07]  /*37e0*/  MOV R0, UR4 ;  /* 0x0000000400007c02 */ /* 0x000fce0008000f00 */
.L_x_55:
[----:B-1----:R-:W-:-:S04]  /*37f0*/  SHF.L.U32 R5, R3, 0x1f, RZ ;  /* 0x0000001f03057819 */ /* 0x002fc800000006ff */
[----:B------:R1:W2:Y:S03]  /*3800*/  SYNCS.PHASECHK.TRANS64.TRYWAIT P0, [R0+URZ+0x148], R5 ;  /* 0x00014805000075a7 */ /* 0x0002a600080011ff */
[----:B--2---:R-:W-:Y:S05]  /*3810*/  @!P0 NANOSLEEP.SYNCS 0x989680 ;  /* 0x009896800000895d */ /* 0x004fea0003900000 */
[----:B------:R-:W2:Y:S02]  /*3820*/  @!P0 SYNCS.PHASECHK.TRANS64 P0, [R0+URZ+0x148], R5 ;  /* 0x00014805000085a7 */ /* 0x000ea400080010ff */
[----:B--2---:R-:W-:Y:S05]  /*3830*/  @P0 EXIT ;  /* 0x000000000000094d */ /* 0x004fea0003800000 */
[----:B------:R-:W-:Y:S05]  /*3840*/  BRA `(.L_x_55) ;  /* 0xfffffffc00e87947 */ /* 0x000fea000383ffff */
.L_x_51:
[----:B------:R-:W-:-:S09]  /*3850*/  UISETP.NE.AND UP0, UPT, UR18, URZ, UPT ;  /* 0x000000ff1200728c */ /* 0x000fd2000bf05270 */
[----:B------:R-:W-:Y:S05]  /*3860*/  BRA.U UP0, `(.L_x_56) ;  /* 0x0000000d00447547 */ /* 0x000fea000b800000 */
[----:B------:R-:W2:Y:S01]  /*3870*/  S2UR UR7, SR_CgaCtaId ;  /* 0x00000000000779c3 */ /* 0x000ea20000008800 */
[----:B------:R-:W-:Y:S01]  /*3880*/  UMOV UR4, 0x40 ;  /* 0x0000004000047882 */ /* 0x000fe20000000000 */
[----:B------:R-:W-:Y:S01]  /*3890*/  NOP ;  /* 0x0000000000007918 */ /* 0x000fe20000000000 */
[----:B------:R-:W-:Y:S01]  /*38a0*/  UMOV UR6, 0x400 ;  /* 0x0000040000067882 */ /* 0x000fe20000000000 */
[----:B--2---:R-:W-:Y:S02]  /*38b0*/  ULEA UR5, UR7, UR4, 0x18 ;  /* 0x0000000407057291 */ /* 0x004fe4000f8ec0ff */
[----:B------:R-:W-:-:S07]  /*38c0*/  ULEA UR6, UR7, UR6, 0x18 ;  /* 0x0000000607067291 */ /* 0x000fce000f8ec0ff */
[----:B------:R-:W2:Y:S02]  /*38d0*/  LDS.U8 R0, [UR5+0x1c] ;  /* 0x00001c05ff007984 */ /* 0x000ea40008000000 */
[----:B--2---:R-:W-:-:S13]  /*38e0*/  ISETP.NE.AND P0, PT, R0, RZ, PT ;  /* 0x000000ff0000720c */ /* 0x004fda0003f05270 */
[----:B------:R-:W-:Y:S05]  /*38f0*/  @P0 BRA `(.L_x_57) ;  /* 0x0000000000580947 */ /* 0x000fea0003800000 */
[----:B------:R-:W-:-:S13]  /*3900*/  ELECT P0, URZ, PT ;  /* 0x0000000000ff782f */ /* 0x000fda0003800000 */
[----:B------:R-:W-:Y:S05]  /*3910*/  @!P0 BRA `(.L_x_58) ;  /* 0x0000000000608947 */ /* 0x000fea0003800000 */
[----:B------:R-:W-:Y:S01]  /*3920*/  UMOV UR4, 0x10 ;  /* 0x0000001000047882 */ /* 0x000fe20000000000 */
[----:B------:R-:W-:Y:S01]  /*3930*/  HFMA2 R0, -RZ, RZ, 0, 5.9604644775390625e-08 ;  /* 0x00000001ff007431 */ /* 0x000fe200000001ff */
[----:B------:R-:W-:-:S03]  /*3940*/  MOV R2, 0xffff ;  /* 0x0000ffff00027802 */ /* 0x000fc60000000f00 */
[----:B------:R-:W-:Y:S04]  /*3950*/  DEPBAR.LE SB2, 0x36 ;  /* 0x0000ad800000791a */ /* 0x000fe80000000000 */
[----:B------:R-:W2:Y:S02]  /*3960*/  UTCATOMSWS.FIND_AND_SET.ALIGN UP0, UR4, UR4 ;  /* 0x00000004000475e3 */ /* 0x000ea40008000800 */
[----:B--2---:R-:W-:Y:S01]  /*3970*/  MOV R3, UR4 ;  /* 0x0000000400037c02 */ /* 0x004fe20008000f00 */
[----:B------:R-:W-:Y:S06]  /*3980*/  BRA.U UP0, `(.L_x_59) ;  /* 0x0000000100187547 */ /* 0x000fec000b800000 */
.L_x_60:
[----:B------:R-:W-:Y:S05]  /*3990*/  NANOSLEEP 0x64 ;  /* 0x000000640000795d */ /* 0x000fea0003800000 */
[----:B------:R-:W-:-:S05]  /*39a0*/  UMOV UR4, 0x10 ;  /* 0x0000001000047882 */ /* 0x000fca0000000000 */
[----:B------:R-:W-:Y:S04]  /*39b0*/  DEPBAR.LE SB2, 0x36 ;  /* 0x0000ad800000791a */ /* 0x000fe80000000000 */
[----:B------:R-:W2:Y:S02]  /*39c0*/  UTCATOMSWS.FIND_AND_SET.ALIGN UP0, UR4, UR4 ;  /* 0x00000004000475e3 */ /* 0x000ea40008000800 */
[----:B--2---:R-:W-:Y:S01]  /*39d0*/  MOV R3, UR4 ;  /* 0x0000000400037c02 */ /* 0x004fe20008000f00 */
[----:B------:R-:W-:Y:S05]  /*39e0*/  BRA.U !UP0, `(.L_x_60) ;  /* 0xfffffffd08e87547 */ /* 0x000fea000b83ffff */
.L_x_59:
[-C--:B------:R-:W-:Y:S02]  /*39f0*/  SHF.L.U32 R2, R2, R3.reuse, RZ ;  /* 0x0000000302027219 */ /* 0x080fe400000006ff */
[----:B------:R-:W-:Y:S01]  /*3a00*/  SHF.L.U32 R0, R0, R3, RZ ;  /* 0x0000000300007219 */ /* 0x000fe200000006ff */
[----:B------:R-:W-:Y:S02]  /*3a10*/  IMAD.SHL.U32 R3, R3, 0x20, RZ ;  /* 0x0000002003037824 */ /* 0x000fe400078e00ff */
[----:B------:R2:W-:Y:S04]  /*3a20*/  ATOMS.OR RZ, [UR5+0x14], R2 ;  /* 0x00001402ffff798c */ /* 0x0005e8000b000005 */
[----:B------:R2:W-:Y:S04]  /*3a30*/  ATOMS.OR RZ, [UR5+0x18], R0 ;  /* 0x00001800ffff798c */ /* 0x0005e8000b000005 */
[----:B------:R2:W-:Y:S01]  /*3a40*/  STS [UR6+0x190], R3 ;  /* 0x00019003ff007988 */ /* 0x0005e20008000806 */
[----:B------:R-:W-:Y:S05]  /*3a50*/  BRA `(.L_x_58) ;  /* 0x0000000000107947 */ /* 0x000fea0003800000 */
.L_x_57:
[----:B------:R-:W-:Y:S02]  /*3a60*/  MOV R0, 0xffffffff ;  /* 0xffffffff00007802 */ /* 0x000fe40000000f00 */
[----:B------:R-:W-:-:S03]  /*3a70*/  MOV R2, 0x3aa0 ;  /* 0x00003aa000027802 */ /* 0x000fc60000000f00 */
[----:B------:R2:W-:Y:S04]  /*3a80*/  STS [UR6+0x190], R0 ;  /* 0x00019000ff007988 */ /* 0x0005e80008000806 */
[----:B-12--5:R-:W-:Y:S05]  /*3a90*/  CALL.REL.NOINC `($__internal_1_$__cuda_sm10x_tcgen05_guardrail_trap_phase_invalid_during_alloc) ;  /* 0x0000005400dc7944 */ /* 0x026fea0003c00000 */
.L_x_58:
[----:B------:R-:W-:Y:S05]  /*3aa0*/  WARPSYNC.ALL ;  /* 0x0000000000007948 */ /* 0x000fea0003800000 */
[----:B------:R-:W3:Y:S01]  /*3ab0*/  S2UR UR4, SR_CgaCtaId ;  /* 0x00000000000479c3 */ /* 0x000ee20000008800 */
[----:B------:R-:W-:Y:S01]  /*3ac0*/  UMOV UR18, 0x400 ;  /* 0x0000040000127882 */ /* 0x000fe20000000000 */
[----:B------:R-:W-:-:S06]  /*3ad0*/  NOP ;  /* 0x0000000000007918 */ /* 0x000fcc0000000000 */
[----:B------:R-:W-:Y:S06]  /*3ae0*/  BAR.ARV 0x6, 0xa0 ;  /* 0x0182800000007b1d */ /* 0x000fec0000002000 */
[----:B------:R-:W4:Y:S01]  /*3af0*/  LDCU.64 UR6, c[0x0][0x388] ;  /* 0x00007100ff0677ac */ /* 0x000f220008000a00 */
[----:B------:R-:W-:Y:S01]  /*3b00*/  IMAD.MOV.U32 R8, RZ, RZ, 0x1 ;  /* 0x00000001ff087424 */ /* 0x000fe200078e00ff */
[----:B------:R-:W1:Y:S01]  /*3b10*/  LDCU.64 UR8, c[0x0][0x390] ;  /* 0x00007200ff0877ac */ /* 0x000e620008000a00 */
[----:B------:R-:W-:Y:S01]  /*3b20*/  UMOV UR21, URZ ;  /* 0x000000ff00157c82 */ /* 0x000fe20008000000 */
[----:B------:R-:W-:Y:S01]  /*3b30*/  UMOV UR17, URZ ;  /* 0x000000ff00117c82 */ /* 0x000fe20008000000 */
[----:B---3--:R-:W-:Y:S01]  /*3b40*/  ULEA UR18, UR4, UR18, 0x18 ;  /* 0x0000001204127291 */ /* 0x008fe2000f8ec0ff */
[----:B------:R-:W-:Y:S01]  /*3b50*/  UMOV UR26, 0x0 ;  /* 0x00000000001a7882 */ /* 0x000fe20000000000 */
[----:B------:R-:W-:-:S02]  /*3b60*/  UMOV UR27, 0x4210010 ;  /* 0x04210010001b7882 */ /* 0x000fc40000000000 */
[----:B------:R-:W-:Y:S01]  /*3b70*/  UIADD3 UR20, UPT, UPT, UR18, 0x15400, URZ ;  /* 0x0001540012147890 */ /* 0x000fe2000fffe0ff */
[----:B------:R-:W-:Y:S01]  /*3b80*/  UMOV UR24, 0x0 ;  /* 0x0000000000187882 */ /* 0x000fe20000000000 */
[----:B------:R-:W-:Y:S01]  /*3b90*/  UMOV UR25, 0x4210010 ;  /* 0x0421001000197882 */ /* 0x000fe20000000000 */
[----:B----4-:R-:W-:Y:S02]  /*3ba0*/  UIADD3 UR4, UPT, UPT, UR6, 0x3f, URZ ;  /* 0x0000003f06047890 */ /* 0x010fe4000fffe0ff */
[----:B------:R-:W2:Y:S01]  /*3bb0*/  LDS R9, [UR18+0x190] ;  /* 0x00019012ff097984 */ /* 0x000ea20008000800 */
[----:B------:R-:W-:Y:S02]  /*3bc0*/  USHF.R.U32.HI UR20, URZ, 0x4, UR20 ;  /* 0x00000004ff147899 */ /* 0x000fe40008011614 */
[----:B------:R-:W-:Y:S02]  /*3bd0*/  USHF.R.S32.HI UR5, URZ, 0x1f, UR4 ;  /* 0x0000001fff057899 */ /* 0x000fe40008011404 */
[----:B------:R-:W-:-:S02]  /*3be0*/  ULOP3.LUT UR20, UR20, 0x3fff, URZ, 0xc0, !UPT ;  /* 0x00003fff14147892 */ /* 0x000fc4000f8ec0ff */
[----:B------:R-:W-:Y:S02]  /*3bf0*/  ULEA.HI UR4, UR5, UR4, URZ, 0x6 ;  /* 0x0000000405047291 */ /* 0x000fe4000f8f30ff */
[----:B------:R-:W-:Y:S02]  /*3c00*/  UIADD3 UR5, UPT, UPT, UR18, 0x4400, URZ ;  /* 0x0000440012057890 */ /* 0x000fe4000fffe0ff */
[----:B------:R-:W-:Y:S02]  /*3c10*/  USHF.R.S32.HI UR4, URZ, 0x6, UR4 ;  /* 0x00000006ff047899 */ /* 0x000fe40008011404 */
[----:B------:R-:W-:Y:S02]  /*3c20*/  USHF.R.U32.HI UR5, URZ, 0x4, UR5 ;  /* 0x00000004ff057899 */ /* 0x000fe40008011605 */
[----:B------:R-:W-:Y:S02]  /*3c30*/  UIMAD UR4, UR4, UR7, URZ ;  /* 0x00000007040472a4 */ /* 0x000fe4000f8e02ff */
[----:B------:R-:W-:-:S02]  /*3c40*/  ULOP3.LUT UR5, UR5, 0x3fff, URZ, 0xc0, !UPT ;  /* 0x00003fff05057892 */ /* 0x000fc4000f8ec0ff */
[----:B-1----:R-:W-:Y:S02]  /*3c50*/  UIMAD UR4, UR4, UR8, URZ ;  /* 0x00000008040472a4 */ /* 0x002fe4000f8e02ff */
[----:B------:R-:W-:Y:S02]  /*3c60*/  ULOP3.LUT UR19, UR5, 0x10000, URZ, 0xfc, !UPT ;  /* 0x0001000005137892 */ /* 0x000fe4000f8efcff */
[----:B------:R-:W-:Y:S02]  /*3c70*/  UIMAD UR6, UR4, UR9, URZ ;  /* 0x00000009040672a4 */ /* 0x000fe4000f8e02ff */
[----:B------:R-:W-:Y:S02]  /*3c80*/  UIADD3 UR4, UPT, UPT, UR18, 0x148, URZ ;  /* 0x0000014812047890 */ /* 0x000fe4000fffe0ff */
[----:B------:R-:W-:Y:S02]  /*3c90*/  UIADD3 UR23, UPT, UPT, UR6, -0x1, URZ ;  /* 0xffffffff06177890 */ /* 0x000fe4000fffe0ff */
[----:B------:R-:W-:-:S02]  /*3ca0*/  UPRMT UR28, URZ, 0x654, UR4 ;  /* 0x00000654ff1c7896 */ /* 0x000fc40008000004 */
[----:B------:R-:W-:Y:S01]  /*3cb0*/  UISETP.GE.AND UP3, UPT, UR6, 0x1, UPT ;  /* 0x000000010600788c */ /* 0x000fe2000bf66270 */
[C---:B--2---:R-:W-:Y:S01]  /*3cc0*/  VIADD R3, R9.reuse, 0x80 ;  /* 0x0000008009037836 */ /* 0x044fe20000000000 */
[----:B------:R-:W-:-:S04]  /*3cd0*/  LOP3.LUT R2, R9, 0xffff, RZ, 0xc0, !PT ;  /* 0x0000ffff09027812 */ /* 0x000fc800078ec0ff */
[----:B------:R-:W-:-:S05]  /*3ce0*/  LOP3.LUT R3, R3, 0xffff, RZ, 0xc0, !PT ;  /* 0x0000ffff03037812 */ /* 0x000fca00078ec0ff */
[----:B------:R1:W-:Y:S02]  /*3cf0*/  STL.64 [R1], R2 ;  /* 0x0000000201007387 */ /* 0x0003e40000100a00 */
[----:B-1----:R-:W-:-:S07]  /*3d00*/  CS2R R2, SRZ ;  /* 0x0000000000027805 */ /* 0x002fce000001ff00 */
.L_x_67:
[----:B-1----:R-:W-:-:S04]  /*3d10*/  SHF.L.U32 R5, R3, 0x1f, RZ ;  /* 0x0000001f03057819 */ /* 0x002fc800000006ff */
[----:B------:R-:W1:Y:S02]  /*3d20*/  SYNCS.PHASECHK.TRANS64.TRYWAIT P0, [UR18+0x140], R5 ;  /* 0x00014005ff0075a7 */ /* 0x000e640008001112 */
[----:B-12-4-:R-:W-:Y:S05]  /*3d30*/  @!P0 BRA `(.L_x_61) ;  /* 0x0000004c00e48947 */ /* 0x016fea0003800000 */
.L_x_153:
[----:B-1----:R-:W1:Y:S01]  /*3d40*/  LDS.128 R4, [UR18+0x180] ;  /* 0x00018012ff047984 */ /* 0x002e620008000c00 */
[----:B------:R-:W-:Y:S01]  /*3d50*/  ULEA UR22, UR21, UR18, 0x3 ;  /* 0x0000001215167291 */ /* 0x000fe2000f8e18ff */
[----:B------:R-:W-:Y:S01]  /*3d60*/  SHF.L.U32 R0, R8, 0x1f, RZ ;  /* 0x0000001f08007819 */ /* 0x000fe200000006ff */
[----:B------:R-:W-:Y:S01]  /*3d70*/  @!PT LDS RZ, [RZ] ;  /* 0x00000000fffff984 */ /* 0x000fe20000000800 */
[----:B------:R-:W-:Y:S01]  /*3d80*/  @!PT LDS RZ, [RZ] ;  /* 0x00000000fffff984 */ /* 0x000fe20000000800 */
[----:B------:R-:W-:Y:S01]  /*3d90*/  @!PT LDS RZ, [RZ] ;  /* 0x00000000fffff984 */ /* 0x000fe20000000800 */
[----:B------:R-:W-:Y:S01]  /*3da0*/  @!PT LDS RZ, [RZ] ;  /* 0x00000000fffff984 */ /* 0x000fe20000000800 */
[----:B------:R2:W-:Y:S06]  /*3db0*/  MEMBAR.ALL.CTA ;  /* 0x0000000000007992 */ /* 0x0005ec0000008000 */
[----:B--2---:R-:W2:Y:S02]  /*3dc0*/  FENCE.VIEW.ASYNC.S ;  /* 0x00000000000073c6 */ /* 0x004ea40000000000 */
[----:B--2---:R-:W-:Y:S01]  /*3dd0*/  SYNCS.ARRIVE.TRANS64.RED.A1T0 RZ, [UR28], RZ ;  /* 0x000000ffffff79a7 */ /* 0x004fe2000810041c */
[----:B------:R-:W2:Y:S01]  /*3de0*/  SYNCS.PHASECHK.TRANS64.TRYWAIT P0, [UR22+0x160], R0 ;  /* 0x00016000ff0075a7 */ /* 0x000ea20008001116 */
[----:B-1----:R-:W-:Y:S01]  /*3df0*/  LOP3.LUT P2, RZ, R6, 0x1, RZ, 0xc0, !PT ;  /* 0x0000000106ff7812 */ /* 0x002fe2000784c0ff */
[----:B--2---:R-:W-:-:S12]  /*3e00*/  @!P0 BRA `(.L_x_62) ;  /* 0x0000004c00c88947 */ /* 0x004fd80003800000 */
.L_x_155:
[----:B------:R-:W-:Y:S05]  /*3e10*/  BRA.U !UP3, `(.L_x_63) ;  /* 0x000000010bc87547 */ /* 0x000fea000b800000 */
[----:B-1----:R-:W-:Y:S01]  /*3e20*/  IMAD.U32 R0, RZ, RZ, UR21 ;  /* 0x00000015ff007e24 */ /* 0x002fe2000f8e00ff */
[----:B------:R-:W-:-:S04]  /*3e30*/  ULEA UR4, UR17, UR18, 0x3 ;  /* 0x0000001211047291 */ /* 0x000fc8000f8e18ff */
[----:B------:R-:W-:Y:S02]  /*3e40*/  LEA R4, R0, R1, 0x2 ;  /* 0x0000000100047211 */ /* 0x000fe400078e10ff */
[----:B------:R-:W-:-:S04]  /*3e50*/  SHF.L.U32 R0, R2, 0x1f, RZ ;  /* 0x0000001f02007819 */ /* 0x000fc800000006ff */
[----:B------:R-:W5:Y:S01]  /*3e60*/  LDL R4, [R4] ;  /* 0x0000000004047983 */ /* 0x000f620000100800 */
[----:B------:R1:W2:Y:S01]  /*3e70*/  SYNCS.PHASECHK.TRANS64.TRYWAIT P1, [UR4], R0 ;  /* 0x00000000ff0075a7 */ /* 0x0002a20008021104 */
[----:B------:R-:W-:Y:S01]  /*3e80*/  UPLOP3.LUT UP2, UPT, UPT, UPT, UPT, 0x40, 0x4 ;  /* 0x000000000004789c */ /* 0x000fe20003f4e870 */
[----:B------:R-:W-:Y:S01]  /*3e90*/  UMOV UR15, UR23 ;  /* 0x00000017000f7c82 */ /* 0x000fe20008000000 */
[----:B------:R-:W-:-:S09]  /*3ea0*/  UMOV UR8, UR17 ;  /* 0x0000001100087c82 */ /* 0x000fd20008000000 */
.L_x_66:
[----:B------:R-:W-:Y:S01]  /*3eb0*/  ULEA UR16, UR8, UR18, 0x3 ;  /* 0x0000001208107291 */ /* 0x000fe2000f8e18ff */
[----:B--234-:R-:W-:Y:S11]  /*3ec0*/  @P1 BRA `(.L_x_64) ;  /* 0x00000000000c1947 */ /* 0x01cff60003800000 */
[----:B------:R-:W-:Y:S04]  /*3ed0*/  SHF.L.U32 R5, R2, 0x1f, RZ ;  /* 0x0000001f02057819 */ /* 0x000fe800000006ff */
[----:B------:R-:W2:Y:S02]  /*3ee0*/  SYNCS.PHASECHK.TRANS64.TRYWAIT P0, [UR16], R5 ;  /* 0x00000005ff0075a7 */ /* 0x000ea40008001110 */
[----:B--2---:R-:W-:Y:S05]  /*3ef0*/  @!P0 BRA `(.L_x_65) ;  /* 0x0000004c00a48947 */ /* 0x004fea0003800000 */
.L_x_64:
[----:B------:R-:W-:Y:S01]  /*3f00*/  UISETP.NE.AND UP0, UPT, UR15, URZ, UPT ;  /* 0x000000ff0f00728c */ /* 0x000fe2000bf05270 */
[----:B------:R-:W-:Y:S01]  /*3f10*/  PLOP3.LUT P1, PT, PT, PT, PT, 0x80, 0x8 ;  /* 0x000000000008781c */ /* 0x000fe20003f2f070 */
[----:B------:R-:W-:Y:S02]  /*3f20*/  UIADD3 UR4, UPT, UPT, UR8, 0x1, URZ ;  /* 0x0000000108047890 */ /* 0x000fe4000fffe0ff */
[----:B------:R-:W-:Y:S02]  /*3f30*/  ULEA UR10, UR8, UR20, 0x9 ;  /* 0x00000014080a7291 */ /* 0x000fe4000f8e48ff */
[----:B------:R-:W-:Y:S01]  /*3f40*/  UISETP.NE.AND UP1, UPT, UR4, 0x11, UPT ;  /* 0x000000110400788c */ /* 0x000fe2000bf25270 */
[----:B------:R-:W-:Y:S01]  /*3f50*/  PLOP3.LUT P0, PT, PT, PT, UP0, 0x80, 0x8 ;  /* 0x000000000008781c */ /* 0x000fe20003f0f008 */
[----:B------:R-:W-:Y:S02]  /*3f60*/  ULEA UR8, UR8, UR19, 0x8 ;  /* 0x0000001308087291 */ /* 0x000fe4000f8e40ff */
[----:B------:R-:W-:Y:S02]  /*3f70*/  USEL UR5, URZ, 0x1, UP1 ;  /* 0x00000001ff057887 */ /* 0x000fe40008800000 */
[----:B------:R-:W-:Y:S02]  /*3f80*/  USEL UR17, UR4, URZ, UP1 ;  /* 0x000000ff04117287 */ /* 0x000fe40008800000 */
[----:B------:R-:W-:Y:S02]  /*3f90*/  UIADD3 UR12, UPT, UPT, UR10, 0x100, URZ ;  /* 0x000001000a0c7890 */ /* 0x000fe4000fffe0ff */
[----:B------:R-:W-:Y:S01]  /*3fa0*/  @UP0 ULEA UR4, UR17, UR18, 0x3 ;  /* 0x0000001211040291 */ /* 0x000fe2000f8e18ff */
[----:B------:R-:W-:Y:S01]  /*3fb0*/  LOP3.LUT R2, R2, UR5, RZ, 0x3c, !PT ;  /* 0x0000000502027c12 */ /* 0x000fe2000f8e3cff */
[----:B------:R-:W-:Y:S02]  /*3fc0*/  UIADD3 UR6, UPT, UPT, UR8, 0x2, URZ ;  /* 0x0000000208067890 */ /* 0x000fe4000fffe0ff */
[----:B------:R-:W-:Y:S01]  /*3fd0*/  UIADD3 UR5, UPT, UPT, UR16, 0x88, URZ ;  /* 0x0000008810057890 */ /* 0x000fe2000fffe0ff */
[----:B-1----:R-:W-:Y:S01]  /*3fe0*/  @P0 SHF.L.U32 R0, R2, 0x1f, RZ ;  /* 0x0000001f02000819 */ /* 0x002fe200000006ff */
[----:B------:R-:W-:Y:S01]  /*3ff0*/  UMOV UR11, 0x40004040 ;  /* 0x40004040000b7882 */ /* 0x000fe20000000000 */
[----:B------:R-:W-:Y:S01]  /*4000*/  UMOV UR9, 0x80004020 ;  /* 0x8000402000097882 */ /* 0x000fe20000000000 */
[----:B------:R-:W-:Y:S01]  /*4010*/  UMOV UR13, 0x40004040 ;  /* 0x40004040000d7882 */ /* 0x000fe20000000000 */
[----:B------:R3:W4:Y:S01]  /*4020*/  @P0 SYNCS.PHASECHK.TRANS64.TRYWAIT P1, [UR4], R0 ;  /* 0x00000000ff0005a7 */ /* 0x0007220008021104 */
[----:B------:R-:W-:Y:S11]  /*4030*/  ELECT P0, URZ, PT ;  /* 0x0000000000ff782f */ /* 0x000ff60003800000 */
[----:B------:R-:W-:Y:S02]  /*4040*/  @!UPT UIADD3 URZ, UPT, UPT, URZ, URZ, URZ ;  /* 0x000000fffffff290 */ /* 0x000fe4000fffe0ff */
[C---:B-----5:R-:W-:Y:S02]  /*4050*/  @P0 R2UR.BROADCAST UR4, R4.reuse ;  /* 0x00000000040402ca */ /* 0x060fe400008e0000 */
[----:B------:R-:W-:Y:S11]  /*4060*/  ELECT P0, URZ, PT ;  /* 0x0000000000ff782f */ /* 0x000ff60003800000 */
[----:B------:R-:W-:Y:S02]  /*4070*/  @!UPT UIADD3 URZ, UPT, UPT, URZ, URZ, URZ ;  /* 0x000000fffffff290 */ /* 0x000fe4000fffe0ff */
[----:B------:R-:W-:Y:S01]  /*4080*/  @P0 R2UR.BROADCAST UR14, R4 ;  /* 0x00000000040e02ca */ /* 0x000fe200008e0000 */
[----:B------:R-:W-:Y:S01]  /*4090*/  UMOV UR7, 0x80004020 ;  /* 0x8000402000077882 */ /* 0x000fe20000000000 */
[----:B------:R1:W-:Y:S01]  /*40a0*/  UTCQMMA gdesc[UR8], gdesc[UR10], tmem[UR4], tmem[UR26], idesc[UR27], UP2 ;  /* 0x00ff1a0a080075ea */ /* 0x0003e20009000304 */
[----:B------:R-:W-:Y:S10]  /*40b0*/  UPLOP3.LUT UP2, UPT, UPT, UPT, UPT, 0x80, 0x8 ;  /* 0x000000000008789c */ /* 0x000ff40003f4f070 */
[----:B------:R3:W-:Y:S01]  /*40c0*/  UTCQMMA gdesc[UR6], gdesc[UR12], tmem[UR14], tmem[UR24], idesc[UR25], UPT ;  /* 0x00ff180c060075ea */ /* 0x0007e2000b80030e */
[----:B------:R3:W-:Y:S01]  /*40d0*/  UTCBAR [UR5], URZ ;  /* 0x000000ff050073e9 */ /* 0x0007e200080000ff */
[----:B-1----:R-:W-:Y:S02]  /*40e0*/  UIADD3 UR4, UPT, UPT, UR15, 0x1, URZ ;  /* 0x000000010f047890 */ /* 0x002fe4000fffe0ff */
[----:B------:R-:W-:Y:S02]  /*40f0*/  UIADD3 UR9, UPT, UPT, UR15, -0x1, URZ ;  /* 0xffffffff0f097890 */ /* 0x000fe4000fffe0ff */
[----:B------:R-:W-:Y:S01]  /*4100*/  UISETP.GT.U32.AND UP0, UPT, UR4, 0x1, UPT ;  /* 0x000000010400788c */ /* 0x000fe2000bf04070 */
[----:B------:R-:W-:Y:S04]  /*4110*/  UMOV UR8, UR17 ;  /* 0x0000001100087c82 */ /* 0x000fe80008000000 */
[----:B------:R-:W-:Y:S04]  /*4120*/  UMOV UR15, UR9 ;  /* 0x00000009000f7c82 */ /* 0x000fe80008000000 */
[----:B------:R-:W-:Y:S05]  /*4130*/  BRA.U UP0, `(.L_x_66) ;  /* 0xfffffffd005c7547 */ /* 0x000fea000b83ffff */
.L_x_63:
[----:B------:R-:W-:Y:S01]  /*4140*/  UIADD3 UR4, UPT, UPT, UR21, 0x1, URZ ;  /* 0x0000000115047890 */ /* 0x000fe2000fffe0ff */
[----:B------:R-:W-:Y:S01]  /*4150*/  LOP3.LUT R3, R3, 0x1, RZ, 0x3c, !PT ;  /* 0x0000000103037812 */ /* 0x000fe200078e3cff */
[----:B---3--:R-:W-:Y:S02]  /*4160*/  UIADD3 UR5, UPT, UPT, UR22, 0x150, URZ ;  /* 0x0000015016057890 */ /* 0x008fe4000fffe0ff */
[----:B------:R-:W-:-:S04]  /*4170*/  UISETP.NE.AND UP0, UPT, UR4, 0x2, UPT ;  /* 0x000000020400788c */ /* 0x000fc8000bf05270 */
[----:B------:R-:W-:Y:S02]  /*4180*/  USEL UR6, URZ, 0x1, UP0 ;  /* 0x00000001ff067887 */ /* 0x000fe40008000000 */
[----:B------:R-:W-:Y:S01]  /*4190*/  USEL UR21, UR4, URZ, UP0 ;  /* 0x000000ff04157287 */ /* 0x000fe20008000000 */
[----:B------:R2:W-:Y:S03]  /*41a0*/  UTCBAR [UR5], URZ ;  /* 0x000000ff050073e9 */ /* 0x0005e600080000ff */
[----:B------:R-:W-:Y:S01]  /*41b0*/  LOP3.LUT R8, R8, UR6, RZ, 0x3c, !PT ;  /* 0x0000000608087c12 */ /* 0x000fe2000f8e3cff */
[----:B------:R-:W-:Y:S07]  /*41c0*/  @P2 BRA `(.L_x_67) ;  /* 0xfffffff800d02947 */ /* 0x000fee000383ffff */
[----:B------:R-:W3:Y:S01]  /*41d0*/  S2UR UR6, SR_CgaCtaId ;  /* 0x00000000000679c3 */ /* 0x000ee20000008800 */
[----:B------:R-:W-:Y:S01]  /*41e0*/  ELECT P0, URZ, PT ;  /* 0x0000000000ff782f */ /* 0x000fe20003800000 */
[----:B-1----:R-:W-:Y:S01]  /*41f0*/  IMAD.MOV.U32 R0, RZ, RZ, 0x1 ;  /* 0x00000001ff007424 */ /* 0x002fe200078e00ff */
[----:B------:R-:W-:Y:S01]  /*4200*/  UIADD3 UR18, UPT, UPT, UR18, 0x160, URZ ;  /* 0x0000016012127890 */ /* 0x000fe2000fffe0ff */
[----:B------:R-:W-:Y:S01]  /*4210*/  SHF.L.U32 R3, R8, 0x1f, RZ ;  /* 0x0000001f08037819 */ /* 0x000fe200000006ff */
[----:B------:R-:W-:-:S03]  /*4220*/  UMOV UR4, 0x40 ;  /* 0x0000004000047882 */ /* 0x000fc60000000000 */
[----:B------:R-:W-:Y:S01]  /*4230*/  UVIRTCOUNT.DEALLOC.SMPOOL 0x80 ;  /* 0x000000800000784c */ /* 0x000fe20000000000 */
[----:B---3--:R-:W-:Y:S02]  /*4240*/  ULEA UR6, UR6, UR4, 0x18 ;  /* 0x0000000406067291 */ /* 0x008fe4000f8ec0ff */
[----:B------:R-:W-:-:S07]  /*4250*/  ULEA UR4, UR21, UR18, 0x3 ;  /* 0x0000001215047291 */ /* 0x000fce000f8e18ff */
[----:B------:R1:W-:Y:S02]  /*4260*/  @P0 STS.U8 [UR6+0x1c], R0 ;  /* 0x00001c00ff000988 */ /* 0x0003e40008000006 */
[----:B------:R-:W3:Y:S02]  /*4270*/  SYNCS.PHASECHK.TRANS64.TRYWAIT P0, [UR4], R3 ;  /* 0x00000003ff0075a7 */ /* 0x000ee40008001104 */
[----:B-1-3--:R-:W-:Y:S05]  /*4280*/  @!P0 BRA `(.L_x_68) ;  /* 0x0000004800d88947 */ /* 0x00afea0003800000 */
.L_x_158:
[----:B------:R-:W-:-:S04]  /*4290*/  UIADD3 UR4, UPT, UPT, UR21, 0x1, URZ ;  /* 0x0000000115047890 */ /* 0x000fc8000fffe0ff */
[----:B------:R-:W-:-:S04]  /*42a0*/  UISETP.NE.AND UP0, UPT, UR4, 0x2, UPT ;  /* 0x000000020400788c */ /* 0x000fc8000bf05270 */
[----:B--2---:R-:W-:Y:S02]  /*42b0*/  USEL UR5, URZ, 0x1, UP0 ;  /* 0x00000001ff057887 */ /* 0x004fe40008000000 */
[----:B------:R-:W-:-:S04]  /*42c0*/  USEL UR4, UR4, URZ, UP0 ;  /* 0x000000ff04047287 */ /* 0x000fc80008000000 */
[----:B------:R-:W-:Y:S01]  /*42d0*/  ULEA UR4, UR4, UR18, 0x3 ;  /* 0x0000001204047291 */ /* 0x000fe2000f8e18ff */
[----:B-1----:R-:W-:-:S04]  /*42e0*/  LOP3.LUT R3, R8, UR5, RZ, 0x3c, !PT ;  /* 0x0000000508037c12 */ /* 0x002fc8000f8e3cff */
[----:B------:R-:W-:-:S04]  /*42f0*/  SHF.L.U32 R3, R3, 0x1f, RZ ;  /* 0x0000001f03037819 */ /* 0x000fc800000006ff */
[----:B------:R-:W1:Y:S02]  /*4300*/  SYNCS.PHASECHK.TRANS64.TRYWAIT P0, [UR4], R3 ;  /* 0x00000003ff0075a7 */ /* 0x000e640008001104 */
[----:B-1----:R-:W-:Y:S05]  /*4310*/  @!P0 BRA `(.L_x_69) ;  /* 0x0000004800cc8947 */ /* 0x002fea0003800000 */
.L_x_160:
[----:B------:R-:W-:Y:S01]  /*4320*/  NOP ;  /* 0x0000000000007918 */ /* 0x000fe20000000000 */
[----:B-1----:R-:W1:Y:S01]  /*4330*/  LDS R0, [UR6+0x14] ;  /* 0x00001406ff007984 */ /* 0x002e620008000800 */
[----:B------:R-:W-:Y:S01]  /*4340*/  LOP3.LUT R2, R9, 0xffff, RZ, 0xc0, !PT ;  /* 0x0000ffff09027812 */ /* 0x000fe200078ec0ff */
[----:B------:R-:W-:Y:S02]  /*4350*/  IMAD.MOV.U32 R3, RZ, RZ, 0xffff ;  /* 0x0000ffffff037424 */ /* 0x000fe400078e00ff */
[----:B------:R-:W-:Y:S01]  /*4360*/  IMAD.MOV.U32 R5, RZ, RZ, 0x1 ;  /* 0x00000001ff057424 */ /* 0x000fe200078e00ff */
[----:B------:R-:W-:-:S04]  /*4370*/  SHF.R.U32.HI R2, RZ, 0x5, R2 ;  /* 0x00000005ff027819 */ /* 0x000fc80000011602 */
[-C--:B------:R-:W-:Y:S02]  /*4380*/  SHF.L.U32 R3, R3, R2.reuse, RZ ;  /* 0x0000000203037219 */ /* 0x080fe400000006ff */
[----:B------:R-:W-:Y:S02]  /*4390*/  SHF.L.U32 R5, R5, R2, RZ ;  /* 0x0000000205057219 */ /* 0x000fe400000006ff */
[----:B-1----:R-:W-:-:S04]  /*43a0*/  LOP3.LUT R0, R0, R3, RZ, 0xc0, !PT ;  /* 0x0000000300007212 */ /* 0x002fc800078ec0ff */
[----:B------:R-:W-:-:S13]  /*43b0*/  ISETP.NE.AND P0, PT, R0, R3, PT ;  /* 0x000000030000720c */ /* 0x000fda0003f05270 */
[----:B------:R-:W-:Y:S05]  /*43c0*/  @P0 BRA `(.L_x_70) ;  /* 0x00000000005c0947 */ /* 0x000fea0003800000 */
[----:B------:R-:W1:Y:S02]  /*43d0*/  LDS R0, [UR6+0x18] ;  /* 0x00001806ff007984 */ /* 0x000e640008000800 */
[----:B-1----:R-:W-:-:S04]  /*43e0*/  LOP3.LUT R0, R0, R5, RZ, 0xc0, !PT ;  /* 0x0000000500007212 */ /* 0x002fc800078ec0ff */
[----:B------:R-:W-:-:S13]  /*43f0*/  ISETP.NE.AND P0, PT, R0, R5, PT ;  /* 0x000000050000720c */ /* 0x000fda0003f05270 */
[----:B------:R-:W-:Y:S05]  /*4400*/  @P0 BRA `(.L_x_71) ;  /* 0x0000000000400947 */ /* 0x000fea0003800000 */
[----:B------:R-:W-:Y:S01]  /*4410*/  R2UR UR4, R3 ;  /* 0x00000000030472ca */ /* 0x000fe200000e0000 */
[----:B------:R-:W1:Y:S01]  /*4420*/  S2R R2, SR_LANEID ;  /* 0x0000000000027919 */ /* 0x000e620000000000 */
[----:B------:R-:W-:-:S04]  /*4430*/  LOP3.LUT R5, RZ, R5, RZ, 0x33, !PT ;  /* 0x00000005ff057212 */ /* 0x000fc800078e33ff */
[----:B------:R-:W2:Y:S07]  /*4440*/  REDUX UR7, R5 ;  /* 0x00000000050773c4 */ /* 0x000eae0000000000 */
[----:B------:R-:W-:-:S03]  /*4450*/  ULOP3.LUT UR5, URZ, UR4, URZ, 0x33, !UPT ;  /* 0x00000004ff057292 */ /* 0x000fc6000f8e33ff */
[----:B------:R-:W-:Y:S02]  /*4460*/  VOTEU.ANY UR4, UPT, PT ;  /* 0x0000000000047886 */ /* 0x000fe400038e0100 */
[----:B------:R-:W-:Y:S01]  /*4470*/  UFLO.U32 UR4, UR4 ;  /* 0x00000004000472bd */ /* 0x000fe200080e0000 */
[----:B------:R-:W-:-:S04]  /*4480*/  IMAD.U32 R0, RZ, RZ, UR5 ;  /* 0x00000005ff007e24 */ /* 0x000fc8000f8e00ff */
[----:B------:R-:W3:Y:S02]  /*4490*/  REDUX UR8, R0 ;  /* 0x00000000000873c4 */ /* 0x000ee40000000000 */
[----:B------:R1:W-:Y:S02]  /*44a0*/  UTCATOMSWS.AND URZ, UR5 ;  /* 0x0000000500ff79e3 */ /* 0x0003e40008000000 */
[----:B-1----:R-:W-:Y:S01]  /*44b0*/  ISETP.EQ.U32.AND P0, PT, R2, UR4, PT ;  /* 0x0000000402007c0c */ /* 0x002fe2000bf02070 */
[----:B--2---:R-:W-:Y:S02]  /*44c0*/  IMAD.U32 R2, RZ, RZ, UR7 ;  /* 0x00000007ff027e24 */ /* 0x004fe4000f8e00ff */
[----:B---3--:R-:W-:-:S10]  /*44d0*/  IMAD.U32 R3, RZ, RZ, UR8 ;  /* 0x00000008ff037e24 */ /* 0x008fd4000f8e00ff */
[----:B------:R1:W-:Y:S04]  /*44e0*/  @P0 ATOMS.AND RZ, [UR6+0x14], R3 ;  /* 0x00001403ffff098c */ /* 0x0003e8000a800006 */
[----:B------:R1:W-:Y:S01]  /*44f0*/  @P0 ATOMS.AND RZ, [UR6+0x18], R2 ;  /* 0x00001802ffff098c */ /* 0x0003e2000a800006 */
[----:B------:R-:W-:Y:S05]  /*4500*/  BRA `(.L_x_72) ;  /* 0x0000000000147947 */ /* 0x000fea0003800000 */
.L_x_71:
[----:B------:R-:W-:Y:S02]  /*4510*/  MOV R2, 0x4530 ;  /* 0x0000453000027802 */ /* 0x000fe40000000f00 */
[----:B----45:R-:W-:Y:S05]  /*4520*/  CALL.REL.NOINC `($__internal_0_$__cuda_sm10x_tcgen05_guardrail_trap_col_being_dealloced_not_returned_by_alloc) ;  /* 0x0000004c002c7944 */ /* 0x030fea0003c00000 */
[----:B------:R-:W-:Y:S05]  /*4530*/  BRA `(.L_x_72) ;  /* 0x0000000000087947 */ /* 0x000fea0003800000 */
.L_x_70:
[----:B------:R-:W-:Y:S02]  /*4540*/  MOV R2, 0x4560 ;  /* 0x0000456000027802 */ /* 0x000fe40000000f00 */
[----:B----45:R-:W-:Y:S05]  /*4550*/  CALL.REL.NOINC `($__internal_2_$__cuda_sm10x_tcgen05_guardrail_trap_unallocated_columns_being_dealloced) ;  /* 0x0000004c00387944 */ /* 0x030fea0003c00000 */
.L_x_72:
[----:B------:R-:W-:Y:S01]  /*4560*/  NOP ;  /* 0x0000000000007918 */ /* 0x000fe20000000000 */
[----:B------:R-:W-:Y:S05]  /*4570*/  EXIT ;  /* 0x000000000000794d */ /* 0x000fea0003800000 */
.L_x_56:
[----:B------:R-:W-:-:S09]  /*4580*/  UISETP.NE.OR UP0, UPT, UR18, 0x3, !UP3 ;  /* 0x000000031200788c */ /* 0x000fd2000df05670 */
[----:B------:R-:W-:Y:S05]  /*4590*/  BRA.U UP0, `(.L_x_73) ;  /* 0x0000001100047547 */ /* 0x000fea000b800000 */
[----:B------:R-:W2:Y:S01]  /*45a0*/  LDCU.64 UR4, c[0x0][0x988] ;  /* 0x00013100ff0477ac */ /* 0x000ea20008000a00 */
[----:B------:R-:W3:Y:S01]  /*45b0*/  S2UR UR10, SR_CgaCtaId ;  /* 0x00000000000a79c3 */ /* 0x000ee20000008800 */
[----:B------:R-:W-:Y:S01]  /*45c0*/  R2UR UR44, R73 ;  /* 0x00000000492c72ca */ /* 0x000fe200000e0000 */
[----:B------:R-:W-:Y:S01]  /*45d0*/  HFMA2 R8, -RZ, RZ, 0, 0 ;  /* 0x00000000ff087431 */ /* 0x000fe200000001ff */
[----:B------:R-:W4:Y:S01]  /*45e0*/  LDCU UR37, c[0x0][0x370] ;  /* 0x00006e00ff2577ac */ /* 0x000f220008000800 */
[----:B------:R-:W-:Y:S01]  /*45f0*/  R2UR UR38, R86 ;  /* 0x00000000562672ca */ /* 0x000fe200000e0000 */
[----:B------:R-:W-:Y:S01]  /*4600*/  IMAD.MOV.U32 R10, RZ, RZ, 0x1 ;  /* 0x00000001ff0a7424 */ /* 0x000fe200078e00ff */
[----:B------:R-:W4:Y:S02]  /*4610*/  LDCU.128 UR28, c[0x0][0xc10] ;  /* 0x00018200ff1c77ac */ /* 0x000f240008000c00 */
[----:B------:R-:W1:Y:S01]  /*4620*/  LDC.64 R12, c[0x0][0x348] ;  /* 0x0000d200ff0c7b82 */ /* 0x000e620000000a00 */
[----:B------:R-:W-:Y:S01]  /*4630*/  IMAD.MOV.U32 R3, RZ, RZ, 0x1000 ;  /* 0x00001000ff037424 */ /* 0x000fe200078e00ff */
[----:B------:R-:W3:Y:S01]  /*4640*/  LDCU UR36, c[0x0][0x374] ;  /* 0x00006e80ff2477ac */ /* 0x000ee20008000800 */
[----:B------:R-:W3:Y:S01]  /*4650*/  LDCU.64 UR26, c[0x0][0x990] ;  /* 0x00013200ff1a77ac */ /* 0x000ee20008000a00 */
[----:B------:R-:W1:Y:S01]  /*4660*/  LDCU UR17, c[0x0][0xc0c] ;  /* 0x00018180ff1177ac */ /* 0x000e620008000800 */
[----:B--2---:R-:W-:Y:S01]  /*4670*/  UISETP.NE.U32.AND UP0, UPT, UR4, URZ, UPT ;  /* 0x000000ff0400728c */ /* 0x004fe2000bf05070 */
[----:B------:R-:W2:Y:S01]  /*4680*/  LDCU.128 UR32, c[0x0][0xa80] ;  /* 0x00015000ff2077ac */ /* 0x000ea20008000c00 */
[----:B------:R-:W2:Y:S01]  /*4690*/  LDCU UR53, c[0x0][0xc20] ;  /* 0x00018400ff3577ac */ /* 0x000ea20008000800 */
[----:B------:R-:W2:Y:S01]  /*46a0*/  LDCU UR4, c[0x0][0xc30] ;  /* 0x00018600ff0477ac */ /* 0x000ea20008000800 */
[----:B------:R-:W2:Y:S01]  /*46b0*/  LDCU.128 UR40, c[0x0][0xa90] ;  /* 0x00015200ff2877ac */ /* 0x000ea20008000c00 */
[----:B------:R-:W-:Y:S01]  /*46c0*/  UMOV UR22, 0x400 ;  /* 0x0000040000167882 */ /* 0x000fe20000000000 */
[----:B----4-:R-:W-:-:S02]  /*46d0*/  UIMAD.WIDE.U32 UR6, UR37, UR28, URZ ;  /* 0x0000001c250672a5 */ /* 0x010fc4000f8e00ff */
[----:B---3--:R-:W-:Y:S02]  /*46e0*/  UIMAD.WIDE.U32 UR8, UR36, UR31, URZ ;  /* 0x0000001f240872a5 */ /* 0x008fe4000f8e00ff */
[----:B------:R-:W-:Y:S02]  /*46f0*/  ULEA UR22, UR10, UR22, 0x18 ;  /* 0x000000160a167291 */ /* 0x000fe4000f8ec0ff */
[----:B------:R-:W-:Y:S02]  /*4700*/  UISETP.NE.AND.EX UP5, UPT, UR5, URZ, UPT, UP0 ;  /* 0x000000ff0500728c */ /* 0x000fe4000bfa5300 */
[----:B------:R-:W-:Y:S02]  /*4710*/  UISETP.NE.U32.AND UP6, UPT, UR26, URZ, UPT ;  /* 0x000000ff1a00728c */ /* 0x000fe4000bfc5070 */
[----:B------:R-:W-:Y:S02]  /*4720*/  UIADD3 UR46, UPT, UPT, UR22, 0x118, URZ ;  /* 0x00000118162e7890 */ /* 0x000fe4000fffe0ff */
[----:B------:R-:W-:-:S02]  /*4730*/  UIADD3 UR45, UPT, UPT, UR22, 0x148, URZ ;  /* 0x00000148162d7890 */ /* 0x000fc4000fffe0ff */
[----:B------:R-:W-:Y:S02]  /*4740*/  UIADD3 UR25, UPT, UPT, UR22, 0x110, URZ ;  /* 0x0000011016197890 */ /* 0x000fe4000fffe0ff */
[----:B-1----:R-:W-:Y:S02]  /*4750*/  UISETP.NE.AND UP0, UPT, UR39, 0x1, UPT ;  /* 0x000000012700788c */ /* 0x002fe4000bf05270 */
[----:B------:R-:W-:Y:S02]  /*4760*/  UISETP.GE.AND UP2, UPT, UR39, 0x1, UPT ;  /* 0x000000012700788c */ /* 0x000fe4000bf46270 */
[----:B------:R-:W-:Y:S01]  /*4770*/  UISETP.NE.AND UP0, UPT, UR17, 0x1, UPT ;  /* 0x000000011100788c */ /* 0x000fe2000bf05270 */
[----:B------:R-:W-:Y:S01]  /*4780*/  UMOV UR49, UR7 ;  /* 0x0000000700317c82 */ /* 0x000fe20008000000 */
[----:B------:R-:W-:Y:S01]  /*4790*/  UMOV UR48, UR9 ;  /* 0x0000000900307c82 */ /* 0x000fe20008000000 */
[----:B------:R-:W-:Y:S02]  /*47a0*/  UISETP.NE.AND UP2, UPT, UR30, 0x1, UPT ;  /* 0x000000011e00788c */ /* 0x000fe4000bf45270 */
[----:B--2---:R-:W-:Y:S01]  /*47b0*/  UISETP.NE.AND UP0, UPT, UR32, 0x1, UPT ;  /* 0x000000012000788c */ /* 0x004fe2000bf05270 */
[----:B------:R-:W1:Y:S01]  /*47c0*/  LDCU UR54, c[0x0][0xaa0] ;  /* 0x00015400ff3677ac */ /* 0x000e620008000800 */
[----:B------:R-:W-:Y:S01]  /*47d0*/  UPLOP3.LUT UP4, UPT, UPT, UPT, UPT, 0x40, 0x4 ;  /* 0x000000000004789c */ /* 0x000fe20003f8e870 */
[----:B------:R-:W2:Y:S01]  /*47e0*/  LDCU.64 UR18, c[0x0][0xc28] ;  /* 0x00018500ff1277ac */ /* 0x000ea20008000a00 */
[----:B------:R-:W-:-:S02]  /*47f0*/  UISETP.NE.AND.EX UP6, UPT, UR27, URZ, UPT, UP6 ;  /* 0x000000ff1b00728c */ /* 0x000fc4000bfc5360 */
[----:B------:R-:W-:Y:S02]  /*4800*/  UPRMT UR46, UR10, 0x654, UR46 ;  /* 0x000006540a2e7896 */ /* 0x000fe4000800002e */
[----:B------:R-:W-:Y:S02]  /*4810*/  UPRMT UR45, URZ, 0x654, UR45 ;  /* 0x00000654ff2d7896 */ /* 0x000fe4000800002d */
[----:B------:R-:W-:Y:S02]  /*4820*/  UPRMT UR47, UR10, 0x654, UR25 ;  /* 0x000006540a2f7896 */ /* 0x000fe40008000019 */
[----:B------:R-:W-:Y:S02]  /*4830*/  USHF.R.U32.HI UR49, URZ, UR29, UR49 ;  /* 0x0000001dff317299 */ /* 0x000fe40008011631 */
[----:B------:R-:W-:Y:S02]  /*4840*/  USHF.R.U32.HI UR48, URZ, UR53, UR48 ;  /* 0x00000035ff307299 */ /* 0x000fe40008011630 */
[----:B------:R-:W-:-:S02]  /*4850*/  UISETP.NE.AND UP3, UPT, UR4, 0x1, UPT ;  /* 0x000000010400788c */ /* 0x000fc4000bf65270 */
[----:B------:R-:W-:Y:S02]  /*4860*/  UISETP.NE.AND UP2, UPT, UR35, 0x1, UPT ;  /* 0x000000012300788c */ /* 0x000fe4000bf45270 */
[----:B-1----:R-:W-:-:S11]  /*4870*/  UISETP.NE.AND UP0, UPT, UR42, 0x1, UPT ;  /* 0x000000012a00788c */ /* 0x002fd6000bf05270 */
.L_x_82:
[----:B------:R-:W-:Y:S04]  /*4880*/  SHF.L.U32 R5, R8, 0x1f, RZ ;  /* 0x0000001f08057819 */ /* 0x000fe800000006ff */
[----:B-1----:R-:W1:Y:S02]  /*4890*/  SYNCS.PHASECHK.TRANS64.TRYWAIT P0, [UR22+0x140], R5 ;  /* 0x00014005ff0075a7 */ /* 0x002e640008001116 */
[----:B-1----:R-:W-:Y:S05]  /*48a0*/  @!P0 BRA `(.L_x_74) ;  /* 0x0000004400808947 */ /* 0x002fea0003800000 */
.L_x_162:
[----:B-1----:R-:W1:Y:S01]  /*48b0*/  LDS.128 R4, [UR22+0x180] ;  /* 0x00018016ff047984 */ /* 0x002e620008000c00 */
[----:B------:R-:W-:Y:S01]  /*48c0*/  UISETP.GE.AND UP0, UPT, UR39, 0x1, UPT ;  /* 0x000000012700788c */ /* 0x000fe2000bf06270 */
[----:B------:R-:W-:Y:S01]  /*48d0*/  @!PT LDS RZ, [RZ] ;  /* 0x00000000fffff984 */ /* 0x000fe20000000800 */
[----:B------:R-:W-:Y:S01]  /*48e0*/  @!PT LDS RZ, [RZ] ;  /* 0x00000000fffff984 */ /* 0x000fe20000000800 */
[----:B------:R-:W-:Y:S01]  /*48f0*/  @!PT LDS RZ, [RZ] ;  /* 0x00000000fffff984 */ /* 0x000fe20000000800 */
[----:B------:R-:W-:Y:S01]  /*4900*/  @!PT LDS RZ, [RZ] ;  /* 0x00000000fffff984 */ /* 0x000fe20000000800 */
[----:B------:R3:W-:Y:S06]  /*4910*/  MEMBAR.ALL.CTA ;  /* 0x0000000000007992 */ /* 0x0007ec0000008000 */
[----:B---3--:R-:W3:Y:S02]  /*4920*/  FENCE.VIEW.ASYNC.S ;  /* 0x00000000000073c6 */ /* 0x008ee40000000000 */
[----:B---3--:R-:W-:Y:S01]  /*4930*/  SYNCS.ARRIVE.TRANS64.RED.A1T0 RZ, [UR45], RZ ;  /* 0x000000ffffff79a7 */ /* 0x008fe2000810042d */
[----:B-1----:R-:W-:Y:S11]  /*4940*/  LOP3.LUT P0, RZ, R6, 0x1, RZ, 0xc0, !PT ;  /* 0x0000000106ff7812 */ /* 0x002ff6000780c0ff */
[----:B------:R-:W-:Y:S02]  /*4950*/  @!UPT UIADD3 URZ, UPT, UPT, URZ, URZ, URZ ;  /* 0x000000fffffff290 */ /* 0x000fe4000fffe0ff */
[----:B------:R-:W-:Y:S01]  /*4960*/  VOTEU.ANY UP2, P0 ;  /* 0x0000000000ff7886 */ /* 0x000fe20000040100 */
[----:B------:R-:W-:Y:S11]  /*4970*/  PLOP3.LUT P0, PT, PT, PT, UP2, 0x80, 0x8 ;  /* 0x000000000008781c */ /* 0x000ff60003f0f028 */
[----:B------:R-:W-:Y:S02]  /*4980*/  @!UPT UIADD3 URZ, UPT, UPT, URZ, URZ, URZ ;  /* 0x000000fffffff290 */ /* 0x000fe4000fffe0ff */
[----:B------:R-:W-:Y:S02]  /*4990*/  @P0 MOV R2, R4 ;  /* 0x0000000400020202 */ /* 0x000fe40000000f00 */
[----:B------:R-:W-:Y:S02]  /*49a0*/  @P0 LOP3.LUT R0, R5, 0xffff, RZ, 0xc0, !PT ;  /* 0x0000ffff05000812 */ /* 0x000fe400078ec0ff */
[----:B------:R-:W-:Y:S02]  /*49b0*/  @P0 R2UR UR5, R2 ;  /* 0x00000000020502ca */ /* 0x000fe400000e0000 */
[----:B------:R-:W-:Y:S11]  /*49c0*/  @P0 R2UR UR4, R0 ;  /* 0x00000000000402ca */ /* 0x000ff600000e0000 */
[----:B------:R-:W-:Y:S02]  /*49d0*/  @UP2 UMOV UR16, UR5 ;  /* 0x0000000500102c82 */ /* 0x000fe40008000000 */
[----:B------:R-:W-:Y:S01]  /*49e0*/  @UP2 UMOV UR15, UR4 ;  /* 0x00000004000f2c82 */ /* 0x000fe20008000000 */
[----:B------:R-:W-:Y:S05]  /*49f0*/  BRA.U !UP0, `(.L_x_75) ;  /* 0x0000000108c07547 */ /* 0x000fea000b800000 */
[----:B------:R-:W-:Y:S02]  /*4a00*/  UIMAD.WIDE.U32 UR8, UR15, UR31, URZ ;  /* 0x0000001f0f0872a5 */ /* 0x000fe4000f8e00ff */
[----:B------:R-:W-:Y:S02]  /*4a10*/  UP2UR UR14, UPR, URZ, 0x4 ;  /* 0x00000004ff0e7883 */ /* 0x000fe40008000000 */
[----:B------:R-:W-:Y:S02]  /*4a20*/  UISETP.NE.AND UP2, UPT, UR30, 0x1, UPT ;  /* 0x000000011e00788c */ /* 0x000fe4000bf45270 */
[----:B------:R-:W-:Y:S02]  /*4a30*/  UIMAD.WIDE.U32 UR10, UR16, UR28, URZ ;  /* 0x0000001c100a72a5 */ /* 0x000fe4000f8e00ff */
[----:B------:R-:W-:Y:S02]  /*4a40*/  USEL UR4, UR36, UR48, !UP2 ;  /* 0x0000003024047287 */ /* 0x000fe4000d000000 */
[----:B------:R-:W-:Y:S02]  /*4a50*/  UISETP.NE.AND UP0, UPT, UR17, 0x1, UPT ;  /* 0x000000011100788c */ /* 0x000fe4000bf05270 */
[----:B------:R-:W-:Y:S02]  /*4a60*/  UP2UR UR23, UPR, URZ, 0x2 ;  /* 0x00000002ff177883 */ /* 0x000fe40008000000 */
[----:B------:R-:W-:Y:S02]  /*4a70*/  UISETP.NE.AND UP1, UPT, UR39, 0x1, UPT ;  /* 0x000000012700788c */ /* 0x000fe4000bf25270 */
[----:B--2---:R-:W-:Y:S02]  /*4a80*/  UIMAD.WIDE.U32 UR12, UR4, UR18, URZ ;  /* 0x00000012040c72a5 */ /* 0x004fe4000f8e00ff */
[----:B------:R-:W-:Y:S01]  /*4a90*/  USEL UR7, UR37, UR49, !UP0 ;  /* 0x0000003125077287 */ /* 0x000fe2000c000000 */
[----:B------:R-:W-:Y:S02]  /*4aa0*/  UMOV UR5, UR9 ;  /* 0x0000000900057c82 */ /* 0x000fe40008000000 */
[----:B------:R-:W-:Y:S02]  /*4ab0*/  USHF.R.U32.HI UR6, URZ, UR53, UR5 ;  /* 0x00000035ff067299 */ /* 0x000fe40008011605 */
[----:B------:R-:W-:Y:S02]  /*4ac0*/  UIMAD.WIDE.U32 UR20, UR7, UR18, URZ ;  /* 0x00000012071472a5 */ /* 0x000fe4000f8e00ff */
[----:B------:R-:W-:Y:S02]  /*4ad0*/  USEL UR6, UR15, UR6, !UP2 ;  /* 0x000000060f067287 */ /* 0x000fe4000d000000 */
[----:B------:R-:W-:Y:S01]  /*4ae0*/  UISETP.NE.AND UP2, UPT, UR14, URZ, UPT ;  /* 0x000000ff0e00728c */ /* 0x000fe2000bf45270 */
[----:B------:R-:W-:Y:S01]  /*4af0*/  UMOV UR5, UR11 ;  /* 0x0000000b00057c82 */ /* 0x000fe20008000000 */
[----:B------:R-:W-:Y:S02]  /*4b00*/  UIMAD.WIDE.U32 UR10, UR6, UR18, URZ ;  /* 0x00000012060a72a5 */ /* 0x000fe4000f8e00ff */
[----:B------:R-:W-:Y:S03]  /*4b10*/  USHF.R.U32.HI UR8, URZ, UR29, UR5 ;  /* 0x0000001dff087299 */ /* 0x000fe60008011605 */
[----:B------:R-:W-:Y:S02]  /*4b20*/  UMOV UR5, UR13 ;  /* 0x0000000d00057c82 */ /* 0x000fe40008000000 */
[----:B------:R-:W-:Y:S03]  /*4b30*/  @UP1 USHF.R.U32.HI UR4, URZ, UR19, UR5 ;  /* 0x00000013ff041299 */ /* 0x000fe60008011605 */
[----:B------:R-:W-:Y:S01]  /*4b40*/  UMOV UR5, UR21 ;  /* 0x0000001500057c82 */ /* 0x000fe20008000000 */
[----:B------:R-:W-:Y:S02]  /*4b50*/  UIMAD UR4, UR39, UR4, URZ ;  /* 0x00000004270472a4 */ /* 0x000fe4000f8e02ff */
[----:B------:R-:W-:Y:S02]  /*4b60*/  @UP1 USHF.R.U32.HI UR7, URZ, UR19, UR5 ;  /* 0x00000013ff071299 */ /* 0x000fe40008011605 */
[----:B------:R-:W-:Y:S02]  /*4b70*/  USEL UR5, UR16, UR8, !UP0 ;  /* 0x0000000810057287 */ /* 0x000fe4000c000000 */
[----:B------:R-:W-:Y:S02]  /*4b80*/  UIMAD UR8, UR39, UR7, URZ ;  /* 0x00000007270872a4 */ /* 0x000fe4000f8e02ff */
[----:B------:R-:W-:Y:S03]  /*4b90*/  UISETP.GE.AND UP0, UPT, UR6, UR4, UPT ;  /* 0x000000040600728c */ /* 0x000fe6000bf06270 */
[----:B------:R-:W-:Y:S01]  /*4ba0*/  UMOV UR4, UR11 ;  /* 0x0000000b00047c82 */ /* 0x000fe20008000000 */
[----:B------:R-:W-:Y:S02]  /*4bb0*/  UISETP.GE.OR UP0, UPT, UR5, UR8, UP0 ;  /* 0x000000080500728c */ /* 0x000fe40008706670 */
[----:B------:R-:W-:Y:S02]  /*4bc0*/  USHF.R.U32.HI UR4, URZ, UR19, UR4 ;  /* 0x00000013ff047299 */ /* 0x000fe40008011604 */
[----:B------:R-:W-:Y:S02]  /*4bd0*/  UIMAD.WIDE.U32 UR8, UR5, UR18, URZ ;  /* 0x00000012050872a5 */ /* 0x000fe4000f8e00ff */
[----:B------:R-:W-:Y:S04]  /*4be0*/  USEL UR10, UR6, UR4, !UP1 ;  /* 0x00000004060a7287 */ /* 0x000fe8000c800000 */
[----:B------:R-:W-:Y:S01]  /*4bf0*/  UIADD3 UR11, UPT, UPT, -UR10, URZ, URZ ;  /* 0x000000ff0a0b7290 */ /* 0x000fe2000fffe1ff */
[----:B------:R-:W-:Y:S02]  /*4c00*/  @!UP0 UMOV UR4, UR9 ;  /* 0x0000000900048c82 */ /* 0x000fe40008000000 */
[----:B------:R-:W-:Y:S02]  /*4c10*/  @!UP0 USHF.R.U32.HI UR4, URZ, UR19, UR4 ;  /* 0x00000013ff048299 */ /* 0x000fe40008011604 */
[----:B------:R-:W-:Y:S02]  /*4c20*/  UIMAD UR8, UR39, UR11, UR6 ;  /* 0x0000000b270872a4 */ /* 0x000fe4000f8e0206 */
[----:B------:R-:W-:Y:S02]  /*4c30*/  @!UP0 USEL UR4, UR5, UR4, !UP1 ;  /* 0x0000000405048287 */ /* 0x000fe4000c800000 */
[----:B------:R-:W-:Y:S02]  /*4c40*/  UISETP.NE.AND UP1, UPT, UR23, URZ, UPT ;  /* 0x000000ff1700728c */ /* 0x000fe4000bf25270 */
[----:B------:R-:W-:Y:S02]  /*4c50*/  @!UP0 UIMAD UR8, UR7, UR8, UR4 ;  /* 0x00000008070882a4 */ /* 0x000fe4000f8e0204 */
[----:B------:R-:W-:Y:S02]  /*4c60*/  @!UP0 UIADD3 UR9, UPT, UPT, UR10, -UR4, URZ ;  /* 0x800000040a098290 */ /* 0x000fe4000fffe0ff */
[----:B------:R-:W-:Y:S02]  /*4c70*/  UIADD3 UR4, UPT, UPT, -UR5, URZ, URZ ;  /* 0x000000ff05047290 */ /* 0x000fe4000fffe1ff */
[----:B------:R-:W-:Y:S02]  /*4c80*/  UIADD3 UR7, UPT, UPT, -UR6, URZ, URZ ;  /* 0x000000ff06077290 */ /* 0x000fe4000fffe1ff */
[----:B------:R-:W-:Y:S02]  /*4c90*/  @!UP0 UIMAD UR6, UR9, UR39, UR5 ;  /* 0x00000027090682a4 */ /* 0x000fe4000f8e0205 */
[----:B------:R-:W-:Y:S02]  /*4ca0*/  UIMAD UR16, UR17, UR4, UR16 ;  /* 0x00000004111072a4 */ /* 0x000fe4000f8e0210 */
[----:B------:R-:W-:Y:S01]  /*4cb0*/  UIMAD UR15, UR30, UR7, UR15 ;  /* 0x000000071e0f72a4 */ /* 0x000fe2000f8e020f */
[----:B------:R-:W-:Y:S02]  /*4cc0*/  @!UP0 UMOV UR5, UR8 ;  /* 0x0000000800058c82 */ /* 0x000fe40008000000 */
[----:B------:R-:W-:Y:S02]  /*4cd0*/  UIMAD UR16, UR5, UR17, UR16 ;  /* 0x00000011051072a4 */ /* 0x000fe4000f8e0210 */
[----:B------:R-:W-:Y:S11]  /*4ce0*/  UIMAD UR15, UR6, UR30, UR15 ;  /* 0x0000001e060f72a4 */ /* 0x000ff6000f8e020f */
[----:B------:R-:W-:Y:S01]  /*4cf0*/  @!UPT UIADD3 URZ, UPT, UPT, URZ, URZ, URZ ;  /* 0x000000fffffff290 */ /* 0x000fe2000fffe0ff */
.L_x_75:
[----:B------:R-:W1:Y:S01]  /*4d00*/  @!UP3 LDCU.128 UR8, c[0x0][0xc10] ;  /* 0x00018200ff08b7ac */ /* 0x000e620008000c00 */
[----:B------:R-:W-:Y:S02]  /*4d10*/  ISETP.NE.U32.AND P1, PT, RZ, UR26, PT ;  /* 0x0000001aff007c0c */ /* 0x000fe4000bf25070 */
[----:B------:R-:W-:Y:S02]  /*4d20*/  SHF.L.U32 R9, R10, 0x1f, RZ ;  /* 0x0000001f0a097819 */ /* 0x000fe400000006ff */
[----:B------:R-:W-:Y:S01]  /*4d30*/  ISETP.NE.AND.EX P1, PT, RZ, UR27, PT, P1 ;  /* 0x0000001bff007c0c */ /* 0x000fe2000bf25310 */
[----:B------:R-:W3:Y:S01]  /*4d40*/  @!UP3 LDCU UR5, c[0x0][0xc0c] ;  /* 0x00018180ff05b7ac */ /* 0x000ee20008000800 */
[----:B-1----:R-:W-:Y:S07]  /*4d50*/  UIMAD.WIDE.U32 UR6, UR16, UR8, URZ ;  /* 0x00000008100672a5 */ /* 0x002fee000f8e00ff */
[----:B------:R-:W-:Y:S01]  /*4d60*/  @!UP3 UMOV UR4, UR7 ;  /* 0x000000070004bc82 */ /* 0x000fe20008000000 */
[----:B---3--:R-:W-:Y:S02]  /*4d70*/  @!UP3 UISETP.NE.AND UP0, UPT, UR5, 0x1, UPT ;  /* 0x000000010500b88c */ /* 0x008fe4000bf05270 */
[----:B------:R-:W-:Y:S02]  /*4d80*/  @!UP3 USHF.R.U32.HI UR4, URZ, UR9, UR4 ;  /* 0x00000009ff04b299 */ /* 0x000fe40008011604 */
[----:B------:R-:W-:Y:S02]  /*4d90*/  UIMAD.WIDE.U32 UR6, UR15, UR11, URZ ;  /* 0x0000000b0f0672a5 */ /* 0x000fe4000f8e00ff */
[----:B------:R-:W-:Y:S02]  /*4da0*/  @!UP3 USEL UR8, UR16, UR4, !UP0 ;  /* 0x000000041008b287 */ /* 0x000fe4000c000000 */
[----:B------:R-:W-:Y:S03]  /*4db0*/  @!UP3 UISETP.NE.AND UP0, UPT, UR10, 0x1, UPT ;  /* 0x000000010a00b88c */ /* 0x000fe6000bf05270 */
[----:B------:R-:W-:Y:S01]  /*4dc0*/  @!UP3 UMOV UR6, UR7 ;  /* 0x000000070006bc82 */ /* 0x000fe20008000000 */
[----:B------:R-:W-:Y:S01]  /*4dd0*/  USHF.L.U32 UR7, UR24, 0x7, URZ ;  /* 0x0000000718077899 */ /* 0x000fe200080006ff */
[----:B------:R-:W1:Y:S02]  /*4de0*/  @!UP3 LDCU UR4, c[0x0][0xc20] ;  /* 0x00018400ff04b7ac */ /* 0x000e640008000800 */
[----:B-1----:R-:W-:Y:S04]  /*4df0*/  @!UP3 USHF.R.U32.HI UR6, URZ, UR4, UR6 ;  /* 0x00000004ff06b299 */ /* 0x002fe80008011606 */
[----:B------:R-:W-:Y:S04]  /*4e00*/  @!UP3 USEL UR6, UR15, UR6, !UP0 ;  /* 0x000000060f06b287 */ /* 0x000fe8000c000000 */
[----:B------:R-:W-:Y:S02]  /*4e10*/  @!UP3 UIADD3 UR4, UPT, UPT, -UR8, UR6, URZ ;  /* 0x000000060804b290 */ /* 0x000fe4000fffe1ff */
[----:B------:R-:W-:Y:S02]  /*4e20*/  @!UP3 UIADD3 UR6, UPT, UPT, UR8, -UR6, URZ ;  /* 0x800000060806b290 */ /* 0x000fe4000fffe0ff */
[----:B------:R-:W-:Y:S02]  /*4e30*/  @!UP3 UIMAD UR16, UR4, UR5, UR16 ;  /* 0x000000050410b2a4 */ /* 0x000fe4000f8e0210 */
[----:B------:R-:W-:Y:S01]  /*4e40*/  @!UP3 UIMAD UR15, UR6, UR10, UR15 ;  /* 0x0000000a060fb2a4 */ /* 0x000fe2000f8e020f */
[----:B------:R-:W-:Y:S11]  /*4e50*/  BRA.U UP4, `(.L_x_76) ;  /* 0x0000000104107547 */ /* 0x000ff6000b800000 */
[----:B------:R-:W-:Y:S04]  /*4e60*/  MOV R0, UR52 ;  /* 0x0000003400007c02 */ /* 0x000fe80008000f00 */
[----:B------:R-:W-:Y:S04]  /*4e70*/  SHF.L.U32 R11, R0, 0x1f, RZ ;  /* 0x0000001f000b7819 */ /* 0x000fe800000006ff */
[----:B------:R-:W1:Y:S02]  /*4e80*/  SYNCS.PHASECHK.TRANS64.TRYWAIT P2, [UR22+0x138], R11 ;  /* 0x0001380bff0075a7 */ /* 0x000e640008041116 */
[----:B-1----:R-:W-:Y:S05]  /*4e90*/  @!P2 BRA `(.L_x_77) ;  /* 0x00000040001ca947 */ /* 0x002fea0003800000 */
.L_x_76:
[----:B------:R-:W-:Y:S05]  /*4ea0*/  BRA.U !UP6, `(.L_x_78) ;  /* 0x000000010e387547 */ /* 0x000fea000b800000 */
[----:B------:R-:W-:Y:S01]  /*4eb0*/  UPLOP3.LUT UP1, UPT, UPT, UPT, UP5, 0x80, 0x8 ;  /* 0x000000000008789c */ /* 0x000fe20003f2f050 */
[----:B-1----:R-:W-:Y:S01]  /*4ec0*/  HFMA2 R0, -RZ, RZ, 0, 5.9604644775390625e-08 ;  /* 0x00000001ff007431 */ /* 0x002fe200000001ff */
[----:B------:R-:W1:Y:S01]  /*4ed0*/  LDCU.64 UR8, c[0x0][0x358] ;  /* 0x00006b00ff0877ac */ /* 0x000e620008000a00 */
[----:B------:R-:W-:Y:S03]  /*4ee0*/  IMAD.MOV.U32 R94, RZ, RZ, 0x1 ;  /* 0x00000001ff5e7424 */ /* 0x000fe600078e00ff */
[----:B------:R-:W-:Y:S05]  /*4ef0*/  PLOP3.LUT P2, PT, PT, PT, UP1, 0x80, 0x8 ;  /* 0x000000000008781c */ /* 0x000fea0003f4f018 */
[----:B------:R-:W3:Y:S01]  /*4f00*/  @UP1 LDCU.64 UR4, c[0x0][0x988] ;  /* 0x00013100ff0417ac */ /* 0x000ee20008000a00 */
[----:B------:R-:W-:Y:S07]  /*4f10*/  @UP1 UIMAD UR6, UR51, UR26, URZ ;  /* 0x0000001a330612a4 */ /* 0x000fee000f8e02ff */
[----:B------:R-:W-:Y:S01]  /*4f20*/  @!P2 PRMT R94, R0, 0x7610, R94 ;  /* 0x00007610005ea816 */ /* 0x000fe2000000005e */
[----:B---3--:R-:W-:Y:S06]  /*4f30*/  @UP1 UIMAD.WIDE UR4, UR6, 0x4, UR4 ;  /* 0x00000004060418a5 */ /* 0x008fec000f8e0204 */
[----:B------:R-:W-:Y:S01]  /*4f40*/  IMAD.U32 R14, RZ, RZ, UR4 ;  /* 0x00000004ff0e7e24 */ /* 0x000fe2000f8e00ff */
[----:B------:R-:W-:Y:S04]  /*4f50*/  MOV R15, UR5 ;  /* 0x00000005000f7c02 */ /* 0x000fe80008000f00 */
[----:B------:R-:W3:Y:S01]  /*4f60*/  @!UP1 LDCU UR4, c[0x0][0x980] ;  /* 0x00013000ff0497ac */ /* 0x000ee20008000800 */
[----:B-1---5:R4:W5:Y:S02]  /*4f70*/  @P2 LDG.E R41, desc[UR8][R14.64] ;  /* 0x000000080e292981 */ /* 0x022964000c1e1900 */
[----:B---34-:R-:W-:Y:S07]  /*4f80*/  @!P2 IMAD.U32 R41, RZ, RZ, UR4 ;  /* 0x00000004ff29ae24 */ /* 0x018fee000f8e00ff */
.L_x_78:
[----:B-----5:R-:W-:Y:S01]  /*4f90*/  @!P1 FSETP.EQ.AND P3, PT, R41, RZ, PT ;  /* 0x000000ff2900920b */ /* 0x020fe20003f62000 */
[----:B------:R-:W-:Y:S01]  /*4fa0*/  @!UPT UIADD3 URZ, UPT, UPT, URZ, URZ, URZ ;  /* 0x000000fffffff290 */ /* 0x000fe2000fffe0ff */
[----:B------:R-:W-:Y:S11]  /*4fb0*/  @!P1 BRA `(.L_x_79) ;  /* 0x0000000000149947 */ /* 0x000ff60003800000 */
[----:B------:R-:W-:Y:S02]  /*4fc0*/  LOP3.LUT P1, RZ, R94, 0xff, RZ, 0xc0, !PT ;  /* 0x000000ff5eff7812 */ /* 0x000fe4000782c0ff */
[----:B------:R-:W-:Y:S04]  /*4fd0*/  PLOP3.LUT P3, PT, PT, PT, UP1, 0x80, 0x8 ;  /* 0x000000000008781c */ /* 0x000fe80003f6f018 */
[----:B------:R-:W-:Y:S07]  /*4fe0*/  PLOP3.LUT P3, PT, P3, PT, PT, 0x8, 0x80 ;  /* 0x000000000080781c */ /* 0x000fee0001f6e170 */
[----:B------:R-:W-:Y:S11]  /*4ff0*/  @P1 FSETP.EQ.AND P3, PT, R41, RZ, PT ;  /* 0x000000ff2900120b */ /* 0x000ff60003f62000 */
[----:B------:R-:W-:Y:S02]  /*5000*/  @!UPT UIADD3 URZ, UPT, UPT, URZ, URZ, URZ ;  /* 0x000000fffffff290 */ /* 0x000fe4000fffe0ff */
.L_x_79:
[----:B------:R-:W-:Y:S01]  /*5010*/  USHF.L.U32 UR11, UR50, 0x6, URZ ;  /* 0x00000006320b7899 */ /* 0x000fe200080006ff */
[----:B------:R-:W3:Y:S01]  /*5020*/  SYNCS.PHASECHK.TRANS64.TRYWAIT P1, [UR22+0x120], R9 ;  /* 0x00012009ff0075a7 */ /* 0x000ee20008021116 */
[----:B------:R-:W-:Y:S02]  /*5030*/  UISETP.NE.AND UP0, UPT, UR32, 0x1, UPT ;  /* 0x000000012000788c */ /* 0x000fe4000bf05270 */
[----:B------:R-:W-:Y:S01]  /*5040*/  UIMAD.WIDE.U32 UR4, UR11, UR33, URZ ;  /* 0x000000210b0472a5 */ /* 0x000fe2000f8e00ff */
[----:B------:R-:W-:Y:S04]  /*5050*/  ELECT P2, URZ, PT ;  /* 0x0000000000ff782f */ /* 0x000fe80003840000 */
[----:B------:R-:W-:Y:S02]  /*5060*/  PLOP3.LUT P2, PT, P3, P2, PT, 0xf2, 0x2f ;  /* 0x00000000002f781c */ /* 0x000fe40001f45e72 */
[----:B------:R-:W-:Y:S02]  /*5070*/  UMOV UR4, UR5 ;  /* 0x0000000500047c82 */ /* 0x000fe40008000000 */
[----:B------:R-:W-:Y:S04]  /*5080*/  USHF.R.U32.HI UR4, URZ, UR34, UR4 ;  /* 0x00000022ff047299 */ /* 0x000fe80008011604 */
[----:B------:R-:W-:Y:S02]  /*5090*/  USEL UR12, UR11, UR4, !UP0 ;  /* 0x000000040b0c7287 */ /* 0x000fe4000c000000 */
[----:B------:R-:W-:Y:S02]  /*50a0*/  UISETP.NE.AND UP0, UPT, UR35, 0x1, UPT ;  /* 0x000000012300788c */ /* 0x000fe4000bf05270 */
[----:B------:R-:W-:Y:S02]  /*50b0*/  UIMAD.WIDE.U32 UR4, UR12, UR40, URZ ;  /* 0x000000280c0472a5 */ /* 0x000fe4000f8e00ff */
[----:B------:R-:W-:Y:S01]  /*50c0*/  UIADD3 UR6, UPT, UPT, -UR12, URZ, URZ ;  /* 0x000000ff0c067290 */ /* 0x000fe2000fffe1ff */
[----:B-1----:R-:W-:Y:S03]  /*50d0*/  @!P2 IMAD.MOV.U32 R0, RZ, 0x20, RZ ;  /* 0x00000020ff00a824 */ /* 0x002fe600078e00ff */
[----:B------:R-:W-:Y:S01]  /*50e0*/  UIMAD UR11, UR32, UR6, UR11 ;  /* 0x00000006200b72a4 */ /* 0x000fe2000f8e020b */
[----:B------:R-:W-:Y:S01]  /*50f0*/  @!P2 IMAD.MOV.U32 R0, RZ, 0x400, R0 ;  /* 0x00000400ff00a824 */ /* 0x000fe200078e0000 */
[----:B------:R-:W-:Y:S02]  /*5100*/  UMOV UR4, UR5 ;  /* 0x0000000500047c82 */ /* 0x000fe40008000000 */
[----:B------:R-:W-:Y:S04]  /*5110*/  USHF.R.U32.HI UR4, URZ, UR41, UR4 ;  /* 0x00000029ff047299 */ /* 0x000fe80008011604 */
[----:B------:R-:W-:Y:S02]  /*5120*/  USEL UR13, UR12, UR4, !UP0 ;  /* 0x000000040c0d7287 */ /* 0x000fe4000c000000 */
[----:B------:R-:W-:Y:S02]  /*5130*/  UISETP.NE.AND UP0, UPT, UR42, 0x1, UPT ;  /* 0x000000012a00788c */ /* 0x000fe4000bf05270 */
[----:B------:R-:W-:Y:S07]  /*5140*/  UIMAD.WIDE.U32 UR4, UR13, UR43, URZ ;  /* 0x0000002b0d0472a5 */ /* 0x000fee000f8e00ff */
[----:B------:R-:W-:Y:S02]  /*5150*/  UMOV UR4, UR5 ;  /* 0x0000000500047c82 */ /* 0x000fe40008000000 */
[----:B------:R-:W-:Y:S04]  /*5160*/  USHF.R.U32.HI UR4, URZ, UR54, UR4 ;  /* 0x00000036ff047299 */ /* 0x000fe80008011604 */
[----:B------:R-:W-:Y:S02]  /*5170*/  USEL UR14, UR13, UR4, !UP0 ;  /* 0x000000040d0e7287 */ /* 0x000fe4000c000000 */
[----:B------:R-:W-:Y:S02]  /*5180*/  UIADD3 UR4, UPT, UPT, -UR13, URZ, URZ ;  /* 0x000000ff0d047290 */ /* 0x000fe4000fffe1ff */
[----:B------:R-:W-:Y:S02]  /*5190*/  UIADD3 UR5, UPT, UPT, -UR14, URZ, URZ ;  /* 0x000000ff0e057290 */ /* 0x000fe4000fffe1ff */
[----:B------:R-:W-:Y:S02]  /*51a0*/  UIMAD UR12, UR35, UR4, UR12 ;  /* 0x00000004230c72a4 */ /* 0x000fe4000f8e020c */
[----:B------:R-:W-:Y:S01]  /*51b0*/  UIMAD UR13, UR42, UR5, UR13 ;  /* 0x000000052a0d72a4 */ /* 0x000fe2000f8e020d */
[----:B---3--:R-:W-:Y:S11]  /*51c0*/  @!P1 BRA `(.L_x_80) ;  /* 0x0000003c00689947 */ /* 0x008ff60003800000 */
.L_x_165:
[----:B------:R-:W-:Y:S01]  /*51d0*/  @!P2 R2UR UR4, R0 ;  /* 0x000000000004a2ca */ /* 0x000fe200000e0000 */
[----:B------:R-:W-:Y:S01]  /*51e0*/  VOTEU.ALL UP0, P2 ;  /* 0x0000000000ff7886 */ /* 0x000fe20001000000 */
[----:B-1----:R-:W-:Y:S02]  /*51f0*/  @!P2 IADD3 R2, P1, PT, R12, 0x680, RZ ;  /* 0x000006800c02a810 */ /* 0x002fe40007f3e0ff */
[----:B------:R-:W-:Y:S02]  /*5200*/  @P0 SHF.R.U32.HI R4, RZ, 0x10, R5 ;  /* 0x00000010ff040819 */ /* 0x000fe40000011605 */
[----:B------:R-:W-:Y:S01]  /*5210*/  @!P2 R2UR UR5, R2 ;  /* 0x000000000205a2ca */ /* 0x000fe200000e0000 */
[----:B------:R-:W-:Y:S01]  /*5220*/  @!P2 IMAD.X R0, RZ, RZ, R13, P1 ;  /* 0x000000ffff00a224 */ /* 0x000fe200008e060d */
[----:B------:R-:W-:Y:S01]  /*5230*/  @!UP0 UIADD3 UR8, UPT, UPT, UR22, 0x200, URZ ;  /* 0x0000020016088890 */ /* 0x000fe2000fffe0ff */
[----:B------:R-:W-:Y:S04]  /*5240*/  @P0 R2UR UR51, R4 ;  /* 0x00000000043302ca */ /* 0x000fe800000e0000 */
[----:B------:R-:W-:Y:S01]  /*5250*/  @!UP0 UPRMT UR6, UR4, 0x5410, URZ ;  /* 0x0000541004068896 */ /* 0x000fe200080000ff */
[----:B------:R-:W-:Y:S01]  /*5260*/  @!P2 R2UR UR4, R0 ;  /* 0x000000000004a2ca */ /* 0x000fe200000e0000 */
[----:B------:R-:W-:Y:S01]  /*5270*/  VOTEU.ALL UP0, P2 ;  /* 0x0000000000ff7886 */ /* 0x000fe20001000000 */
[----:B------:R-:W-:Y:S03]  /*5280*/  @!P2 IMAD.MOV.U32 R0, RZ, RZ, 0x1000 ;  /* 0x00001000ff00a424 */ /* 0x000fe600078e00ff */
[----:B------:R-:W-:Y:S01]  /*5290*/  IMAD.U32 R14, RZ, RZ, UR5 ;  /* 0x00000005ff0e7e24 */ /* 0x000fe2000f8e00ff */
[----:B------:R-:W-:Y:S01]  /*52a0*/  @!UP0 UMOV UR9, UR25 ;  /* 0x0000001900098c82 */ /* 0x000fe20008000000 */
[----:B------:R-:W-:Y:S06]  /*52b0*/  @!UP0 UMOV UR10, UR7 ;  /* 0x00000007000a8c82 */ /* 0x000fec0008000000 */
[----:B------:R-:W-:Y:S01]  /*52c0*/  IMAD.U32 R15, RZ, RZ, UR4 ;  /* 0x00000004ff0f7e24 */ /* 0x000fe2000f8e00ff */
[----:B------:R-:W-:Y:S04]  /*52d0*/  @!P2 R2UR UR4, R14 ;  /* 0x000000000e04a2ca */ /* 0x000fe800000e0000 */
[----:B------:R-:W-:Y:S11]  /*52e0*/  @!P2 R2UR UR5, R15 ;  /* 0x000000000f05a2ca */ /* 0x000ff600000e0000 */
[----:B------:R-:W-:Y:S02]  /*52f0*/  @!UPT UIADD3 URZ, UPT, UPT, URZ, URZ, URZ ;  /* 0x000000fffffff290 */ /* 0x000fe4000fffe0ff */
[----:B------:R1:W-:Y:S01]  /*5300*/  @!UP0 UTMALDG.5D.IM2COL [UR8], [UR4], UR6 ;  /* 0x00000008040083b4 */ /* 0x0003e20008060006 */
[----:B------:R1:W-:Y:S01]  /*5310*/  @!P2 SYNCS.ARRIVE.TRANS64.RED.A0TR RZ, [UR22+0x110], R0 ;  /* 0x00011000ffffa9a7 */ /* 0x0003e20008300416 */
[----:B------:R-:W-:Y:S01]  /*5320*/  SYNCS.ARRIVE.TRANS64.RED.A1T0 RZ, [UR47], RZ ;  /* 0x000000ffffff79a7 */ /* 0x000fe2000810042f */
[----:B------:R-:W3:Y:S02]  /*5330*/  SYNCS.PHASECHK.TRANS64.TRYWAIT P1, [UR22+0x128], R9 ;  /* 0x00012809ff0075a7 */ /* 0x000ee40008021116 */
[----:B-1-3--:R-:W-:Y:S05]  /*5340*/  @!P1 BRA `(.L_x_81) ;  /* 0x0000003c00209947 */ /* 0x00afea0003800000 */
.L_x_167:
[----:B-1----:R-:W-:Y:S01]  /*5350*/  @!P2 IMAD.MOV.U32 R0, RZ, 0x20, RZ ;  /* 0x00000020ff00a824 */ /* 0x002fe200078e00ff */
[----:B------:R-:W-:Y:S01]  /*5360*/  @!P2 IADD3 R2, P0, PT, R12, 0x680, RZ ;  /* 0x000006800c02a810 */ /* 0x000fe20007f1e0ff */
[----:B------:R-:W-:Y:S01]  /*5370*/  VOTEU.ALL UP0, P2 ;  /* 0x0000000000ff7886 */ /* 0x000fe20001000000 */
[----:B------:R-:W-:Y:S01]  /*5380*/  LOP3.LUT R10, R10, 0x1, RZ, 0x3c, !PT ;  /* 0x000000010a0a7812 */ /* 0x000fe200078e3cff */
[----:B------:R-:W-:Y:S01]  /*5390*/  @!P2 IMAD.MOV.U32 R0, RZ, 0x400, R0 ;  /* 0x00000400ff00a824 */ /* 0x000fe200078e0000 */
[----:B------:R-:W-:Y:S01]  /*53a0*/  @!P2 R2UR UR5, R2 ;  /* 0x000000000205a2ca */ /* 0x000fe200000e0000 */
[----:B------:R-:W-:Y:S01]  /*53b0*/  UIADD3 UR24, UPT, UPT, UR15, UR44, URZ ;  /* 0x0000002c0f187290 */ /* 0x000fe2000fffe0ff */
[----:B------:R-:W-:Y:S01]  /*53c0*/  LOP3.LUT R8, R8, 0x1, RZ, 0x3c, !PT ;  /* 0x0000000108087812 */ /* 0x000fe200078e3cff */
[----:B------:R-:W-:Y:S01]  /*53d0*/  @!UP0 UIADD3 UR8, UPT, UPT, UR22, 0x1200, URZ ;  /* 0x0000120016088890 */ /* 0x000fe2000fffe0ff */
[----:B------:R-:W-:Y:S01]  /*53e0*/  @!P2 R2UR UR4, R0 ;  /* 0x000000000004a2ca */ /* 0x000fe200000e0000 */
[----:B------:R-:W-:Y:S01]  /*53f0*/  @!P2 IMAD.X R0, RZ, RZ, R13, P0 ;  /* 0x000000ffff00a224 */ /* 0x000fe200000e060d */
[----:B------:R-:W-:Y:S02]  /*5400*/  @!UP0 UIADD3 UR10, UPT, UPT, UR7, 0x40, URZ ;  /* 0x00000040070a8890 */ /* 0x000fe4000fffe0ff */
[----:B------:R-:W-:Y:S02]  /*5410*/  @!UP0 UIADD3 UR9, UPT, UPT, UR22, 0x118, URZ ;  /* 0x0000011816098890 */ /* 0x000fe4000fffe0ff */
[----:B------:R-:W-:Y:S02]  /*5420*/  UIADD3 UR50, UPT, UPT, UR16, UR38, URZ ;  /* 0x0000002610327290 */ /* 0x000fe4000fffe0ff */
[----:B------:R-:W-:Y:S01]  /*5430*/  UPLOP3.LUT UP4, UPT, UPT, UPT, UPT, 0x80, 0x8 ;  /* 0x000000000008789c */ /* 0x000fe20003f8f070 */
[----:B------:R-:W-:Y:S04]  /*5440*/  IMAD.U32 R4, RZ, RZ, UR5 ;  /* 0x00000005ff047e24 */ /* 0x000fe8000f8e00ff */
[----:B------:R-:W-:Y:S01]  /*5450*/  @!UP0 UPRMT UR6, UR4, 0x5410, URZ ;  /* 0x0000541004068896 */ /* 0x000fe200080000ff */
[----:B------:R-:W-:Y:S01]  /*5460*/  @!P2 R2UR UR4, R0 ;  /* 0x000000000004a2ca */ /* 0x000fe200000e0000 */
[----:B------:R-:W-:Y:S11]  /*5470*/  VOTEU.ALL UP0, P2 ;  /* 0x0000000000ff7886 */ /* 0x000ff60001000000 */
[----:B------:R-:W-:Y:S01]  /*5480*/  @!UPT UIADD3 URZ, UPT, UPT, URZ, URZ, URZ ;  /* 0x000000fffffff290 */ /* 0x000fe2000fffe0ff */
[----:B------:R-:W-:Y:S01]  /*5490*/  IMAD.U32 R5, RZ, RZ, UR4 ;  /* 0x00000004ff057e24 */ /* 0x000fe2000f8e00ff */
[----:B------:R-:W-:Y:S04]  /*54a0*/  @!P2 R2UR UR4, R4 ;  /* 0x000000000404a2ca */ /* 0x000fe800000e0000 */
[----:B------:R-:W-:Y:S11]  /*54b0*/  @!P2 R2UR UR5, R5 ;  /* 0x000000000505a2ca */ /* 0x000ff600000e0000 */
[----:B------:R-:W-:Y:S02]  /*54c0*/  @!UPT UIADD3 URZ, UPT, UPT, URZ, URZ, URZ ;  /* 0x000000fffffff290 */ /* 0x000fe4000fffe0ff */
[----:B------:R1:W-:Y:S01]  /*54d0*/  @!UP0 UTMALDG.5D.IM2COL [UR8], [UR4], UR6 ;  /* 0x00000008040083b4 */ /* 0x0003e20008060006 */
[----:B------:R1:W-:Y:S01]  /*54e0*/  @!P2 SYNCS.ARRIVE.TRANS64.RED.A0TR RZ, [UR22+0x118], R3 ;  /* 0x00011803ffffa9a7 */ /* 0x0003e20008300416 */
[----:B------:R-:W-:Y:S01]  /*54f0*/  SYNCS.ARRIVE.TRANS64.RED.A1T0 RZ, [UR46], RZ ;  /* 0x000000ffffff79a7 */ /* 0x000fe2000810042e */
[----:B------:R-:W-:Y:S05]  /*5500*/  BRA.U UP2, `(.L_x_82) ;  /* 0xfffffff102dc7547 */ /* 0x000fea000b83ffff */
[----:B-1----:R-:W-:-:S04]  /*5510*/  SHF.L.U32 R3, R10, 0x1f, RZ ;  /* 0x0000001f0a037819 */ /* 0x002fc800000006ff */
[----:B------:R-:W1:Y:S02]  /*5520*/  SYNCS.PHASECHK.TRANS64.TRYWAIT P0, [UR22+0x120], R3 ;  /* 0x00012003ff0075a7 */ /* 0x000e640008001116 */
[----:B-1----:R-:W-:Y:S05]  /*5530*/  @!P0 BRA `(.L_x_83) ;  /* 0x0000003800bc8947 */ /* 0x002fea0003800000 */
.L_x_169:
[----:B-1----:R-:W-:-:S07]  /*5540*/  MOV R0, UR22 ;  /* 0x0000001600007c02 */ /* 0x002fce0008000f00 */
.L_x_84:
[----:B-1----:R-:W-:-:S04]  /*5550*/  SHF.L.U32 R3, R10, 0x1f, RZ ;  /* 0x0000001f0a037819 */ /* 0x002fc800000006ff */
[----:B------:R1:W3:Y:S03]  /*5560*/  SYNCS.PHASECHK.TRANS64.TRYWAIT P0, [R0+URZ+0x128], R3 ;  /* 0x00012803000075a7 */ /* 0x0002e600080011ff */
[----:B---3--:R-:W-:Y:S05]  /*5570*/  @!P0 NANOSLEEP.SYNCS 0x989680 ;  /* 0x009896800000895d */ /* 0x008fea0003900000 */
[----:B------:R-:W3:Y:S02]  /*5580*/  @!P0 SYNCS.PHASECHK.TRANS64 P0, [R0+URZ+0x128], R3 ;  /* 0x00012803000085a7 */ /* 0x000ee400080010ff */
[----:B--23--:R-:W-:Y:S05]  /*5590*/  @P0 EXIT ;  /* 0x000000000000094d */ /* 0x00cfea0003800000 */
[----:B------:R-:W-:Y:S05]  /*55a0*/  BRA `(.L_x_84) ;  /* 0xfffffffc00e87947 */ /* 0x000fea000383ffff */
.L_x_73:
[----:B------:R-:W-:-:S06]  /*55b0*/  UISETP.GE.AND UP0, UPT, UR18, 0x4, UPT ;  /* 0x000000041200788c */ /* 0x000fcc000bf06270 */
[----:B------:R-:W-:-:S13]  /*55c0*/  PLOP3.LUT P0, PT, PT, PT, UP0, 0x80, 0x8 ;  /* 0x000000000008781c */ /* 0x000fda0003f0f008 */
[----:B-1----:R-:W-:Y:S05]  /*55d0*/  @!P0 EXIT ;  /* 0x000000000000894d */ /* 0x002fea0003800000 */
[----:B------:R-:W1:Y:S08]  /*55e0*/  S2UR UR4, SR_CgaCtaId ;  /* 0x00000000000479c3 */ /* 0x000e700000008800 */
[----:B------:R-:W-:Y:S01]  /*55f0*/  BAR.SYNC.DEFER_BLOCKING 0x6, 0xa0 ;  /* 0x0182800000007b1d */ /* 0x000fe20000010000 */
[C---:B------:R-:W-:Y:S01]  /*5600*/  IMAD.SHL.U32 R6, R92.reuse, 0x40, RZ ;  /* 0x000000405c067824 */ /* 0x040fe200078e00ff */
[C---:B------:R-:W-:Y:S01]  /*5610*/  LOP3.LUT R93, R92.reuse, 0x60, RZ, 0xc0, !PT ;  /* 0x000000605c5d7812 */ /* 0x040fe200078ec0ff */
[----:B------:R-:W-:-:S02]  /*5620*/  IMAD.SHL.U32 R91, R92, 0x20, RZ ;  /* 0x000000205c5b7824 */ /* 0x000fc400078e00ff */
[----:B------:R-:W-:Y:S02]  /*5630*/  HFMA2 R90, -RZ, RZ, 0, 0 ;  /* 0x00000000ff5a7431 */ /* 0x000fe400000001ff */
[----:B------:R-:W-:Y:S01]  /*5640*/  IMAD.SHL.U32 R5, R92, 0x2, RZ ;  /* 0x000000025c057824 */ /* 0x000fe200078e00ff */
[----:B------:R-:W-:Y:S01]  /*5650*/  UMOV UR49, 0x400 ;  /* 0x0000040000317882 */ /* 0x000fe20000000000 */
[----:B------:R-:W2:Y:S01]  /*5660*/  LDC.64 R84, c[0x0][0x9b0] ;  /* 0x00026c00ff547b82 */ /* 0x000ea20000000a00 */
[----:B------:R-:W-:Y:S01]  /*5670*/  LOP3.LUT R4, R6, 0x180, RZ, 0xc0, !PT ;  /* 0x0000018006047812 */ /* 0x000fe200078ec0ff */
[----:B------:R-:W-:Y:S01]  /*5680*/  IMAD.U32 R37, R92, 0x10000, RZ ;  /* 0x000100005c257824 */ /* 0x000fe200078e00ff */
[----:B------:R-:W-:Y:S01]  /*5690*/  LOP3.LUT R91, R91, 0xc00, RZ, 0xc0, !PT ;  /* 0x00000c005b5b7812 */ /* 0x000fe200078ec0ff */
[----:B------:R-:W-:Y:S01]  /*56a0*/  IMAD.MOV.U32 R36, RZ, RZ, RZ ;  /* 0x000000ffff247224 */ /* 0x000fe200078e00ff */
[----:B------:R-:W-:Y:S01]  /*56b0*/  LOP3.LUT R5, R4, 0x20, R5, 0xf8, !PT ;  /* 0x0000002004057812 */ /* 0x000fe200078ef805 */
[C---:B------:R-:W-:Y:S01]  /*56c0*/  IMAD.SHL.U32 R4, R92.reuse, 0x8, RZ ;  /* 0x000000085c047824 */ /* 0x040fe200078e00ff */
[----:B------:R-:W-:Y:S01]  /*56d0*/  LOP3.LUT R91, R91, 0x40, R6, 0xf8, !PT ;  /* 0x000000405b5b7812 */ /* 0x000fe200078ef806 */
[----:B------:R-:W3:Y:S01]  /*56e0*/  LDC.64 R74, c[0x0][0x9a8] ;  /* 0x00026a00ff4a7b82 */ /* 0x000ee20000000a00 */
[----:B------:R-:W-:-:S02]  /*56f0*/  LOP3.LUT R92, R92, 0x2, RZ, 0xc0, !PT ;  /* 0x000000025c5c7812 */ /* 0x000fc400078ec0ff */
[----:B------:R-:W-:Y:S02]  /*5700*/  CS2R R88, SRZ ;  /* 0x0000000000587805 */ /* 0x000fe4000001ff00 */
[----:B------:R-:W-:Y:S01]  /*5710*/  LOP3.LUT R4, R5, 0x30, R4, 0x78, !PT ;  /* 0x0000003005047812 */ /* 0x000fe200078e7804 */
[----:B------:R-:W-:Y:S01]  /*5720*/  IMAD.MOV.U32 R87, RZ, RZ, RZ ;  /* 0x000000ffff577224 */ /* 0x000fe200078e00ff */
[----:B------:R-:W-:Y:S01]  /*5730*/  LOP3.LUT R91, R91, 0x200, R6, 0xf8, !PT ;  /* 0x000002005b5b7812 */ /* 0x000fe200078ef806 */
[----:B------:R-:W4:Y:S01]  /*5740*/  LDCU UR60, c[0x0][0x370] ;  /* 0x00006e00ff3c77ac */ /* 0x000f220008000800 */
[----:B------:R-:W-:Y:S02]  /*5750*/  LOP3.LUT R37, R37, 0x600000, RZ, 0xc0, !PT ;  /* 0x0060000025257812 */ /* 0x000fe400078ec0ff */
[----:B------:R-:W-:Y:S01]  /*5760*/  LOP3.LUT R91, R91, R4, RZ, 0xfc, !PT ;  /* 0x000000045b5b7212 */ /* 0x000fe200078efcff */
[----:B-1----:R-:W-:Y:S01]  /*5770*/  ULEA UR49, UR4, UR49, 0x18 ;  /* 0x0000003104317291 */ /* 0x002fe2000f8ec0ff */
[----:B------:R-:W-:Y:S01]  /*5780*/  IADD3 R106, PT, PT, -R92, RZ, RZ ;  /* 0x000000ff5c6a7210 */ /* 0x000fe20007ffe1ff */
[----:B------:R-:W1:Y:S01]  /*5790*/  LDCU.128 UR4, c[0x0][0xb80] ;  /* 0x00017000ff0477ac */ /* 0x000e620008000c00 */
[----:B------:R-:W2:Y:S06]  /*57a0*/  LDCU UR48, c[0x0][0xc0c] ;  /* 0x00018180ff3077ac */ /* 0x000eac0008000800 */
[----:B------:R-:W4:Y:S01]  /*57b0*/  LDS R2, [UR49+0x190] ;  /* 0x00019031ff027984 */ /* 0x000f220008000800 */
[----:B------:R-:W2:Y:S01]  /*57c0*/  LDCU UR38, c[0x0][0xc30] ;  /* 0x00018600ff2677ac */ /* 0x000ea20008000800 */
[----:B------:R-:W2:Y:S01]  /*57d0*/  LDCU.64 UR54, c[0x0][0x988] ;  /* 0x00013100ff3677ac */ /* 0x000ea20008000a00 */
[----:B------:R-:W2:Y:S01]  /*57e0*/  LDCU.64 UR46, c[0x0][0xc28] ;  /* 0x00018500ff2e77ac */ /* 0x000ea20008000a00 */
[----:B-1----:R-:W-:Y:S01]  /*57f0*/  IMAD.U32 R104, RZ, RZ, UR4 ;  /* 0x00000004ff687e24 */ /* 0x002fe2000f8e00ff */
[----:B------:R-:W-:Y:S01]  /*5800*/  MOV R101, UR7 ;  /* 0x0000000700657c02 */ /* 0x000fe20008000f00 */
[----:B------:R-:W-:Y:S01]  /*5810*/  IMAD.U32 R103, RZ, RZ, UR5 ;  /* 0x00000005ff677e24 */ /* 0x000fe2000f8e00ff */
[----:B------:R-:W1:Y:S01]  /*5820*/  LDCU.64 UR62, c[0x0][0x990] ;  /* 0x00013200ff3e77ac */ /* 0x000e620008000a00 */
[----:B------:R-:W-:Y:S01]  /*5830*/  IMAD.U32 R102, RZ, RZ, UR6 ;  /* 0x00000006ff667e24 */ /* 0x000fe2000f8e00ff */
[----:B------:R-:W2:Y:S01]  /*5840*/  LDCU.128 UR4, c[0x0][0xb90] ;  /* 0x00017200ff0477ac */ /* 0x000ea20008000c00 */
[----:B------:R-:W1:Y:S01]  /*5850*/  LDCU.128 UR56, c[0x0][0xc10] ;  /* 0x00018200ff3877ac */ /* 0x000e620008000c00 */
[----:B------:R-:W1:Y:S01]  /*5860*/  LDCU UR53, c[0x0][0x374] ;  /* 0x00006e80ff3577ac */ /* 0x000e620008000800 */
[----:B--2---:R-:W-:Y:S01]  /*5870*/  IMAD.U32 R100, RZ, RZ, UR4 ;  /* 0x00000004ff647e24 */ /* 0x004fe2000f8e00ff */
[----:B------:R-:W-:Y:S01]  /*5880*/  UIADD3 UR4, UPT, UPT, UR49, 0x2200, URZ ;  /* 0x0000220031047890 */ /* 0x000fe2000fffe0ff */
[----:B------:R-:W-:Y:S01]  /*5890*/  IMAD.U32 R99, RZ, RZ, UR5 ;  /* 0x00000005ff637e24 */ /* 0x000fe2000f8e00ff */
[----:B------:R-:W-:Y:S01]  /*58a0*/  UIADD3 UR5, UPT, UPT, UR49, 0x200, URZ ;  /* 0x0000020031057890 */ /* 0x000fe2000fffe0ff */
[C---:B----4-:R-:W-:Y:S01]  /*58b0*/  IADD3 R3, PT, PT, R2.reuse, 0x80, RZ ;  /* 0x0000008002037810 */ /* 0x050fe20007ffe0ff */
[----:B------:R-:W-:Y:S01]  /*58c0*/  IMAD.U32 R97, RZ, RZ, UR7 ;  /* 0x00000007ff617e24 */ /* 0x000fe2000f8e00ff */
[----:B------:R-:W-:Y:S01]  /*58d0*/  LOP3.LUT R2, R2, 0xffff, RZ, 0xc0, !PT ;  /* 0x0000ffff02027812 */ /* 0x000fe200078ec0ff */
[----:B------:R-:W-:Y:S01]  /*58e0*/  IMAD.U32 R107, RZ, RZ, UR4 ;  /* 0x00000004ff6b7e24 */ /* 0x000fe2000f8e00ff */
[----:B------:R-:W-:Y:S01]  /*58f0*/  LOP3.LUT R3, R3, 0xffff, RZ, 0xc0, !PT ;  /* 0x0000ffff03037812 */ /* 0x000fe200078ec0ff */
[----:B------:R-:W-:Y:S01]  /*5900*/  IMAD.U32 R96, RZ, RZ, UR5 ;  /* 0x00000005ff607e24 */ /* 0x000fe2000f8e00ff */
[----:B------:R-:W-:-:S03]  /*5910*/  MOV R98, UR6 ;  /* 0x0000000600627c02 */ /* 0x000fc60008000f00 */
[----:B-1-3--:R2:W-:Y:S04]  /*5920*/  STL.64 [R1], R2 ;  /* 0x0000000201007387 */ /* 0x00a5e80000100a00 */
.L_x_111:
[----:B--2---:R-:W-:Y:S04]  /*5930*/  SHF.L.U32 R3, R89, 0x1f, RZ ;  /* 0x0000001f59037819 */ /* 0x004fe800000006ff */
[----:B-1----:R-:W1:Y:S02]  /*5940*/  SYNCS.PHASECHK.TRANS64.TRYWAIT P0, [UR49+0x140], R3 ;  /* 0x00014003ff0075a7 */ /* 0x002e640008001131 */
[----:B-1----:R-:W-:Y:S05]  /*5950*/  @!P0 BRA `(.L_x_85) ;  /* 0x0000003400cc8947 */ /* 0x002fea0003800000 */
.L_x_171:
[----:B------:R-:W2:Y:S01]  /*5960*/  LDS.128 R4, [UR49+0x180] ;  /* 0x00018031ff047984 */ /* 0x000ea20008000c00 */
[----:B------:R-:W-:Y:S01]  /*5970*/  UIADD3 UR4, UPT, UPT, UR49, 0x148, URZ ;  /* 0x0000014831047890 */ /* 0x000fe2000fffe0ff */
[----:B------:R-:W-:Y:S01]  /*5980*/  IMAD R2, R36, 0x4, R1 ;  /* 0x0000000424027824 */ /* 0x000fe200078e0201 */
[----:B------:R-:W-:Y:S01]  /*5990*/  UISETP.GE.AND UP0, UPT, UR39, 0x1, UPT ;  /* 0x000000012700788c */ /* 0x000fe2000bf06270 */
[----:B------:R-:W-:Y:S01]  /*59a0*/  @!PT LDS RZ, [RZ] ;  /* 0x00000000fffff984 */ /* 0x000fe20000000800 */
[----:B------:R-:W-:Y:S01]  /*59b0*/  @!PT LDS RZ, [RZ] ;  /* 0x00000000fffff984 */ /* 0x000fe20000000800 */
[----:B------:R-:W-:Y:S01]  /*59c0*/  @!PT LDS RZ, [RZ] ;  /* 0x00000000fffff984 */ /* 0x000fe20000000800 */
[----:B------:R-:W-:Y:S01]  /*59d0*/  @!PT LDS RZ, [RZ] ;  /* 0x00000000fffff984 */ /* 0x000fe20000000800 */
[----:B------:R3:W-:Y:S06]  /*59e0*/  MEMBAR.ALL.CTA ;  /* 0x0000000000007992 */ /* 0x0007ec0000008000 */
[----:B---3--:R-:W3:Y:S01]  /*59f0*/  FENCE.VIEW.ASYNC.S ;  /* 0x00000000000073c6 */ /* 0x008ee20000000000 */
[----:B------:R-:W-:Y:S09]  /*5a00*/  UPRMT UR4, URZ, 0x654, UR4 ;  /* 0x00000654ff047896 */ /* 0x000ff20008000004 */
[----:B---3--:R-:W-:Y:S01]  /*5a10*/  SYNCS.ARRIVE.TRANS64.RED.A1T0 RZ, [UR4], RZ ;  /* 0x000000ffffff79a7 */ /* 0x008fe20008100404 */
[----:B------:R-:W5:Y:S01]  /*5a20*/  LDL R2, [R2] ;  /* 0x0000000002027983 */ /* 0x000f620000100800 */
[----:B--2---:R-:W-:Y:S11]  /*5a30*/  LOP3.LUT P0, RZ, R6, 0x1, RZ, 0xc0, !PT ;  /* 0x0000000106ff7812 */ /* 0x004ff6000780c0ff */
[----:B------:R-:W-:Y:S02]  /*5a40*/  @!UPT UIADD3 URZ, UPT, UPT, URZ, URZ, URZ ;  /* 0x000000fffffff290 */ /* 0x000fe4000fffe0ff */
[----:B------:R-:W-:Y:S01]  /*5a50*/  VOTEU.ANY UP1, P0 ;  /* 0x0000000000ff7886 */ /* 0x000fe20000020100 */
[----:B------:R-:W-:Y:S01]  /*5a60*/  PLOP3.LUT P0, PT, PT, PT, UP1, 0x80, 0x8 ;  /* 0x000000000008781c */ /* 0x000fe20003f0f018 */
[----:B------:R-:W-:Y:S11]  /*5a70*/  UP2UR UR52, UPR, URZ, 0x2 ;  /* 0x00000002ff347883 */ /* 0x000ff60008000000 */
[----:B------:R-:W-:Y:S01]  /*5a80*/  @!UPT UIADD3 URZ, UPT, UPT, URZ, URZ, URZ ;  /* 0x000000fffffff290 */ /* 0x000fe2000fffe0ff */
[----:B-1----:R-:W-:Y:S02]  /*5a90*/  @P0 MOV R3, R4 ;  /* 0x0000000400030202 */ /* 0x002fe40000000f00 */
[----:B------:R-:W-:Y:S02]  /*5aa0*/  @P0 LOP3.LUT R0, R5, 0xffff, RZ, 0xc0, !PT ;  /* 0x0000ffff05000812 */ /* 0x000fe400078ec0ff */
[----:B------:R-:W-:Y:S02]  /*5ab0*/  @P0 R2UR UR5, R3 ;  /* 0x00000000030502ca */ /* 0x000fe400000e0000 */
[----:B------:R-:W-:Y:S11]  /*5ac0*/  @P0 R2UR UR4, R0 ;  /* 0x00000000000402ca */ /* 0x000ff600000e0000 */
[----:B------:R-:W-:Y:S02]  /*5ad0*/  @UP1 UMOV UR37, UR5 ;  /* 0x0000000500251c82 */ /* 0x000fe40008000000 */
[----:B------:R-:W-:Y:S01]  /*5ae0*/  @UP1 UMOV UR36, UR4 ;  /* 0x0000000400241c82 */ /* 0x000fe20008000000 */
[----:B------:R-:W-:Y:S05]  /*5af0*/  BRA.U !UP0, `(.L_x_86) ;  /* 0x0000000108cc7547 */ /* 0x000fea000b800000 */
[----:B------:R-:W1:Y:S01]  /*5b00*/  LDCU UR9, c[0x0][0xc20] ;  /* 0x00018400ff0977ac */ /* 0x000e620008000800 */
[----:B------:R-:W-:Y:S02]  /*5b10*/  UIMAD.WIDE.U32 UR4, UR53, UR59, URZ ;  /* 0x0000003b350472a5 */ /* 0x000fe4000f8e00ff */
[----:B------:R-:W-:Y:S02]  /*5b20*/  UIMAD.WIDE.U32 UR6, UR60, UR56, URZ ;  /* 0x000000383c0672a5 */ /* 0x000fe4000f8e00ff */
[----:B------:R-:W-:Y:S02]  /*5b30*/  UIMAD.WIDE.U32 UR10, UR36, UR59, URZ ;  /* 0x0000003b240a72a5 */ /* 0x000fe4000f8e00ff */
[----:B------:R-:W-:Y:S02]  /*5b40*/  UISETP.NE.AND UP0, UPT, UR58, 0x1, UPT ;  /* 0x000000013a00788c */ /* 0x000fe4000bf05270 */
[----:B------:R-:W-:Y:S02]  /*5b50*/  UISETP.NE.AND UP1, UPT, UR48, 0x1, UPT ;  /* 0x000000013000788c */ /* 0x000fe4000bf25270 */
[----:B------:R-:W-:Y:S02]  /*5b60*/  UISETP.NE.AND UP2, UPT, UR39, 0x1, UPT ;  /* 0x000000012700788c */ /* 0x000fe4000bf45270 */
[----:B------:R-:W-:Y:S01]  /*5b70*/  UIMAD.WIDE.U32 UR12, UR37, UR56, URZ ;  /* 0x00000038250c72a5 */ /* 0x000fe2000f8e00ff */
[----:B------:R-:W-:Y:S01]  /*5b80*/  UMOV UR4, UR5 ;  /* 0x0000000500047c82 */ /* 0x000fe20008000000 */
[----:B------:R-:W-:Y:S01]  /*5b90*/  UMOV UR6, UR11 ;  /* 0x0000000b00067c82 */ /* 0x000fe20008000000 */
[----:B-1----:R-:W-:Y:S03]  /*5ba0*/  USHF.R.U32.HI UR8, URZ, UR9, UR4 ;  /* 0x00000009ff087299 */ /* 0x002fe60008011604 */
[----:B------:R-:W-:Y:S02]  /*5bb0*/  UMOV UR4, UR7 ;  /* 0x0000000700047c82 */ /* 0x000fe40008000000 */
[----:B------:R-:W-:Y:S02]  /*5bc0*/  USHF.R.U32.HI UR5, URZ, UR57, UR4 ;  /* 0x00000039ff057299 */ /* 0x000fe40008011604 */
[----:B------:R-:W-:Y:S02]  /*5bd0*/  USEL UR4, UR53, UR8, !UP0 ;  /* 0x0000000835047287 */ /* 0x000fe4000c000000 */
[----:B------:R-:W-:Y:S02]  /*5be0*/  USHF.R.U32.HI UR8, URZ, UR9, UR6 ;  /* 0x00000009ff087299 */ /* 0x000fe40008011606 */
[----:B------:R-:W-:Y:S02]  /*5bf0*/  UIMAD.WIDE.U32 UR6, UR4, UR46, URZ ;  /* 0x0000002e040672a5 */ /* 0x000fe4000f8e00ff */
[----:B------:R-:W-:Y:S02]  /*5c00*/  USEL UR9, UR60, UR5, !UP1 ;  /* 0x000000053c097287 */ /* 0x000fe4000c800000 */
[----:B------:R-:W-:Y:S02]  /*5c10*/  USEL UR8, UR36, UR8, !UP0 ;  /* 0x0000000824087287 */ /* 0x000fe4000c000000 */
[----:B------:R-:W-:Y:S01]  /*5c20*/  UIMAD.WIDE.U32 UR10, UR9, UR46, URZ ;  /* 0x0000002e090a72a5 */ /* 0x000fe2000f8e00ff */
[----:B------:R-:W-:Y:S01]  /*5c30*/  UMOV UR6, UR7 ;  /* 0x0000000700067c82 */ /* 0x000fe20008000000 */
[----:B------:R-:W-:Y:S01]  /*5c40*/  UMOV UR5, UR13 ;  /* 0x0000000d00057c82 */ /* 0x000fe20008000000 */
[----:B------:R-:W-:Y:S02]  /*5c50*/  @UP2 USHF.R.U32.HI UR4, URZ, UR47, UR6 ;  /* 0x0000002fff042299 */ /* 0x000fe40008011606 */
[----:B------:R-:W-:Y:S02]  /*5c60*/  USHF.R.U32.HI UR5, URZ, UR57, UR5 ;  /* 0x00000039ff057299 */ /* 0x000fe40008011605 */
[----:B------:R-:W-:Y:S02]  /*5c70*/  UIMAD UR4, UR39, UR4, URZ ;  /* 0x00000004270472a4 */ /* 0x000fe4000f8e02ff */
[----:B------:R-:W-:Y:S02]  /*5c80*/  USEL UR5, UR37, UR5, !UP1 ;  /* 0x0000000525057287 */ /* 0x000fe4000c800000 */
[----:B------:R-:W-:Y:S01]  /*5c90*/  UISETP.GE.AND UP0, UPT, UR8, UR4, UPT ;  /* 0x000000040800728c */ /* 0x000fe2000bf06270 */
[----:B------:R-:W-:Y:S01]  /*5ca0*/  UMOV UR6, UR11 ;  /* 0x0000000b00067c82 */ /* 0x000fe20008000000 */
[----:B------:R-:W-:Y:S02]  /*5cb0*/  UIMAD.WIDE.U32 UR10, UR8, UR46, URZ ;  /* 0x0000002e080a72a5 */ /* 0x000fe4000f8e00ff */
[----:B------:R-:W-:Y:S04]  /*5cc0*/  @UP2 USHF.R.U32.HI UR9, URZ, UR47, UR6 ;  /* 0x0000002fff092299 */ /* 0x000fe80008011606 */
[----:B------:R-:W-:Y:S01]  /*5cd0*/  UIMAD UR6, UR39, UR9, URZ ;  /* 0x00000009270672a4 */ /* 0x000fe2000f8e02ff */
[----:B------:R-:W-:Y:S03]  /*5ce0*/  UMOV UR4, UR11 ;  /* 0x0000000b00047c82 */ /* 0x000fe60008000000 */
[----:B------:R-:W-:Y:S02]  /*5cf0*/  UISETP.GE.OR UP0, UPT, UR5, UR6, UP0 ;  /* 0x000000060500728c */ /* 0x000fe40008706670 */
[----:B------:R-:W-:Y:S02]  /*5d00*/  USHF.R.U32.HI UR4, URZ, UR47, UR4 ;  /* 0x0000002fff047299 */ /* 0x000fe40008011604 */
[----:B------:R-:W-:Y:S02]  /*5d10*/  UIMAD.WIDE.U32 UR6, UR5, UR46, URZ ;  /* 0x0000002e050672a5 */ /* 0x000fe4000f8e00ff */
[----:B------:R-:W-:Y:S02]  /*5d20*/  USEL UR11, UR8, UR4, !UP2 ;  /* 0x00000004080b7287 */ /* 0x000fe4000d000000 */
[----:B------:R-:W-:Y:S02]  /*5d30*/  UIADD3 UR6, UPT, UPT, -UR5, URZ, URZ ;  /* 0x000000ff05067290 */ /* 0x000fe4000fffe1ff */
[----:B------:R-:W-:Y:S02]  /*5d40*/  UIADD3 UR10, UPT, UPT, -UR11, URZ, URZ ;  /* 0x000000ff0b0a7290 */ /* 0x000fe4000fffe1ff */
[----:B------:R-:W-:Y:S02]  /*5d50*/  UIMAD UR6, UR48, UR6, UR37 ;  /* 0x00000006300672a4 */ /* 0x000fe4000f8e0225 */
[----:B------:R-:W-:Y:S01]  /*5d60*/  UIMAD UR10, UR39, UR10, UR8 ;  /* 0x0000000a270a72a4 */ /* 0x000fe2000f8e0208 */
[----:B------:R-:W-:Y:S01]  /*5d70*/  @!UP0 UMOV UR4, UR7 ;  /* 0x0000000700048c82 */ /* 0x000fe20008000000 */
[----:B------:R-:W-:Y:S02]  /*5d80*/  UIADD3 UR7, UPT, UPT, -UR8, URZ, URZ ;  /* 0x000000ff08077290 */ /* 0x000fe4000fffe1ff */
[----:B------:R-:W-:Y:S04]  /*5d90*/  @!UP0 USHF.R.U32.HI UR4, URZ, UR47, UR4 ;  /* 0x0000002fff048299 */ /* 0x000fe80008011604 */
[----:B------:R-:W-:Y:S04]  /*5da0*/  @!UP0 USEL UR4, UR5, UR4, !UP2 ;  /* 0x0000000405048287 */ /* 0x000fe8000d000000 */
[----:B------:R-:W-:Y:S02]  /*5db0*/  @!UP0 UIMAD UR9, UR9, UR10, UR4 ;  /* 0x0000000a090982a4 */ /* 0x000fe4000f8e0204 */
[----:B------:R-:W-:Y:S02]  /*5dc0*/  @!UP0 UIADD3 UR10, UPT, UPT, UR11, -UR4, URZ ;  /* 0x800000040b0a8290 */ /* 0x000fe4000fffe0ff */
[----:B------:R-:W-:Y:S02]  /*5dd0*/  UIMAD UR4, UR58, UR7, UR36 ;  /* 0x000000073a0472a4 */ /* 0x000fe4000f8e0224 */
[----:B------:R-:W-:Y:S03]  /*5de0*/  @!UP0 UIMAD UR8, UR10, UR39, UR5 ;  /* 0x000000270a0882a4 */ /* 0x000fe6000f8e0205 */
[----:B------:R-:W-:Y:S02]  /*5df0*/  @!UP0 UMOV UR5, UR9 ;  /* 0x0000000900058c82 */ /* 0x000fe40008000000 */
[----:B------:R-:W-:Y:S02]  /*5e00*/  UIMAD UR37, UR5, UR48, UR6 ;  /* 0x00000030052572a4 */ /* 0x000fe4000f8e0206 */
[----:B------:R-:W-:Y:S11]  /*5e10*/  UIMAD UR36, UR8, UR58, UR4 ;  /* 0x0000003a082472a4 */ /* 0x000ff6000f8e0204 */
[----:B------:R-:W-:Y:S01]  /*5e20*/  @!UPT UIADD3 URZ, UPT, UPT, URZ, URZ, URZ ;  /* 0x000000fffffff290 */ /* 0x000fe2000fffe0ff */
.L_x_86:
[----:B------:R-:W-:Y:S01]  /*5e30*/  UISETP.NE.AND UP0, UPT, UR38, 0x1, UPT ;  /* 0x000000012600788c */ /* 0x000fe2000bf05270 */
[----:B------:R-:W-:Y:S01]  /*5e40*/  @P0 SHF.R.U32.HI R4, RZ, 0x10, R5 ;  /* 0x00000010ff040819 */ /* 0x000fe20000011605 */
[----:B------:R-:W-:Y:S02]  /*5e50*/  UIADD3 UR11, UPT, UPT, UR49, 0x200, URZ ;  /* 0x00000200310b7890 */ /* 0x000fe4000fffe0ff */
[----:B------:R-:W-:Y:S01]  /*5e60*/  USHF.L.U32 UR41, UR24, 0x7, URZ ;  /* 0x0000000718297899 */ /* 0x000fe200080006ff */
[----:B------:R-:W-:Y:S06]  /*5e70*/  @P0 R2UR UR61, R4 ;  /* 0x00000000043d02ca */ /* 0x000fec00000e0000 */
[----:B------:R-:W1:Y:S01]  /*5e80*/  @!UP0 LDCU.128 UR12, c[0x0][0xc10] ;  /* 0x00018200ff0c87ac */ /* 0x000e620008000c00 */
[----:B------:R-:W2:Y:S01]  /*5e90*/  @!UP0 LDCU UR5, c[0x0][0xc0c] ;  /* 0x00018180ff0587ac */ /* 0x000ea20008000800 */
[----:B------:R-:W3:Y:S01]  /*5ea0*/  @!UP0 LDCU UR10, c[0x0][0xc20] ;  /* 0x00018400ff0a87ac */ /* 0x000ee20008000800 */
[----:B-1----:R-:W-:Y:S02]  /*5eb0*/  UIMAD.WIDE.U32 UR8, UR37, UR12, URZ ;  /* 0x0000000c250872a5 */ /* 0x002fe4000f8e00ff */
[----:B------:R-:W-:Y:S02]  /*5ec0*/  UIMAD.WIDE.U32 UR6, UR36, UR15, URZ ;  /* 0x0000000f240672a5 */ /* 0x000fe4000f8e00ff */
[----:B------:R-:W-:Y:S03]  /*5ed0*/  @!UP0 UISETP.NE.AND UP1, UPT, UR14, 0x1, UPT ;  /* 0x000000010e00888c */ /* 0x000fe6000bf25270 */
[----:B------:R-:W-:Y:S01]  /*5ee0*/  @!UP0 UMOV UR4, UR9 ;  /* 0x0000000900048c82 */ /* 0x000fe20008000000 */
[----:B--2---:R-:W-:Y:S02]  /*5ef0*/  @!UP0 UISETP.NE.AND UP2, UPT, UR5, 0x1, UPT ;  /* 0x000000010500888c */ /* 0x004fe4000bf45270 */
[----:B------:R-:W-:Y:S01]  /*5f00*/  @!UP0 USHF.R.U32.HI UR4, URZ, UR13, UR4 ;  /* 0x0000000dff048299 */ /* 0x000fe20008011604 */
[----:B------:R-:W-:Y:S02]  /*5f10*/  @!UP0 UMOV UR6, UR7 ;  /* 0x0000000700068c82 */ /* 0x000fe40008000000 */
[----:B---3--:R-:W-:Y:S02]  /*5f20*/  @!UP0 USHF.R.U32.HI UR6, URZ, UR10, UR6 ;  /* 0x0000000aff068299 */ /* 0x008fe40008011606 */
[----:B------:R-:W-:Y:S02]  /*5f30*/  @!UP0 USEL UR7, UR37, UR4, !UP2 ;  /* 0x0000000425078287 */ /* 0x000fe4000d000000 */
[----:B------:R-:W-:Y:S04]  /*5f40*/  @!UP0 USEL UR6, UR36, UR6, !UP1 ;  /* 0x0000000624068287 */ /* 0x000fe8000c800000 */
[----:B------:R-:W-:Y:S02]  /*5f50*/  @!UP0 UIADD3 UR4, UPT, UPT, -UR7, UR6, URZ ;  /* 0x0000000607048290 */ /* 0x000fe4000fffe1ff */
[----:B------:R-:W-:Y:S02]  /*5f60*/  @!UP0 UIADD3 UR6, UPT, UPT, UR7, -UR6, URZ ;  /* 0x8000000607068290 */ /* 0x000fe4000fffe0ff */
[----:B------:R-:W-:Y:S02]  /*5f70*/  @!UP0 UIMAD UR37, UR4, UR5, UR37 ;  /* 0x00000005042582a4 */ /* 0x000fe4000f8e0225 */
[----:B------:R-:W-:Y:S02]  /*5f80*/  @!UP0 UIMAD UR36, UR6, UR14, UR36 ;  /* 0x0000000e062482a4 */ /* 0x000fe4000f8e0224 */
[----:B------:R-:W-:Y:S09]  /*5f90*/  ULOP3.LUT UP0, URZ, UR11, 0x1b0, URZ, 0xc0, !UPT ;  /* 0x000001b00bff7892 */ /* 0x000ff2000f80c0ff */
[----:B------:R-:W-:Y:S05]  /*5fa0*/  BRA.U !UP0, `(.L_x_87) ;  /* 0x0000000108407547 */ /* 0x000fea000b800000 */
[----:B------:R-:W1:Y:S01]  /*5fb0*/  LDCU.64 UR8, c[0x4][0x80] ;  /* 0x01001000ff0877ac */ /* 0x000e620008000a00 */
[----:B------:R-:W-:Y:S01]  /*5fc0*/  MOV R15, 0x0 ;  /* 0x00000000000f7802 */ /* 0x000fe20000000f00 */
[----:B------:R-:W-:Y:S02]  /*5fd0*/  HFMA2 R12, -RZ, RZ, 0, 5.9604644775390625e-08 ;  /* 0x00000001ff0c7431 */ /* 0x000fe400000001ff */
[----:B------:R-:W-:Y:S02]  /*5fe0*/  IMAD.MOV.U32 R8, RZ, RZ, 0x70 ;  /* 0x00000070ff087424 */ /* 0x000fe400078e00ff */
[----:B------:R-:W-:Y:S01]  /*5ff0*/  IMAD.MOV.U32 R13, RZ, RZ, RZ ;  /* 0x000000ffff0d7224 */ /* 0x000fe200078e00ff */
[----:B------:R-:W2:Y:S01]  /*6000*/  LDCU.64 UR6, c[0x4][0x88] ;  /* 0x01001100ff0677ac */ /* 0x000ea20008000a00 */
[----:B------:R-:W3:Y:S01]  /*6010*/  LDC.64 R14, c[0x4][R15] ;  /* 0x010000000f0e7b82 */ /* 0x000ee20000000a00 */
[----:B------:R-:W4:Y:S01]  /*6020*/  LDCU.64 UR4, c[0x4][0x8] ;  /* 0x01000100ff0477ac */ /* 0x000f220008000a00 */
[----:B-1----:R-:W-:Y:S01]  /*6030*/  MOV R5, UR9 ;  /* 0x0000000900057c02 */ /* 0x002fe20008000f00 */
[----:B------:R-:W-:Y:S01]  /*6040*/  IMAD.U32 R4, RZ, RZ, UR8 ;  /* 0x00000008ff047e24 */ /* 0x000fe2000f8e00ff */
[----:B--2---:R-:W-:Y:S01]  /*6050*/  MOV R7, UR7 ;  /* 0x0000000700077c02 */ /* 0x004fe20008000f00 */
[----:B------:R-:W-:Y:S01]  /*6060*/  IMAD.U32 R6, RZ, RZ, UR6 ;  /* 0x00000006ff067e24 */ /* 0x000fe2000f8e00ff */
[----:B----4-:R-:W-:Y:S01]  /*6070*/  MOV R11, UR5 ;  /* 0x00000005000b7c02 */ /* 0x010fe20008000f00 */
[----:B------:R-:W-:Y:S02]  /*6080*/  IMAD.U32 R10, RZ, RZ, UR4 ;  /* 0x00000004ff0a7e24 */ /* 0x000fe4000f8e00ff */
[----:B------:R-:W-:Y:S07]  /*6090*/  LEPC R20, `(.L_x_87) ;  /* 0x000000001014794e */ /* 0x000fee0000000000 */
[----:B---3-5:R-:W-:Y:S05]  /*60a0*/  CALL.ABS.NOINC R14 ;  /* 0x000000000e007343 */ /* 0x028fea0003c00000 */
.L_x_87:
[----:B------:R-:W-:Y:S01]  /*60b0*/  LOP3.LUT P0, RZ, R107, 0x1b0, RZ, 0xc0, !PT ;  /* 0x000001b06bff7812 */ /* 0x000fe2000780c0ff */
[----:B------:R-:W-:Y:S11]  /*60c0*/  BSSY.RECONVERGENT B6, `(.L_x_88) ;  /* 0x0000013000067945 */ /* 0x000ff60003800200 */
[----:B------:R-:W-:Y:S01]  /*60d0*/  @!UPT UIADD3 URZ, UPT, UPT, URZ, URZ, URZ ;  /* 0x000000fffffff290 */ /* 0x000fe2000fffe0ff */
[----:B------:R-:W-:Y:S05]  /*60e0*/  @!P0 BRA `(.L_x_89) ;  /* 0x0000000000408947 */ /* 0x000fea0003800000 */
        /* <DEDUP_REMOVED lines=16> */
.L_x_89:
[----:B------:R-:W-:Y:S05]  /*61f0*/  BSYNC.RECONVERGENT B6 ;  /* 0x0000000000067941 */ /* 0x000fea0003800200 */
.L_x_88:
[----:B------:R-:W-:Y:S01]  /*6200*/  R2UR UR4, R105 ;  /* 0x00000000690472ca */ /* 0x000fe200000e0000 */
[----:B------:R-:W-:Y:S01]  /*6210*/  UISETP.NE.U32.AND UP0, UPT, UR62, URZ, UPT ;  /* 0x000000ff3e00728c */ /* 0x000fe2000bf05070 */
[----:B------:R-:W-:Y:S02]  /*6220*/  ISETP.NE.U32.AND P4, PT, R84, RZ, PT ;  /* 0x000000ff5400720c */ /* 0x000fe40003f85070 */
[----:B------:R-:W-:Y:S01]  /*6230*/  ISETP.NE.U32.AND P2, PT, RZ, UR54, PT ;  /* 0x00000036ff007c0c */ /* 0x000fe2000bf45070 */
[----:B------:R-:W-:Y:S01]  /*6240*/  UISETP.NE.AND.EX UP1, UPT, UR63, URZ, UPT, UP0 ;  /* 0x000000ff3f00728c */ /* 0x000fe2000bf25300 */
[----:B------:R-:W-:Y:S01]  /*6250*/  ISETP.NE.AND.EX P4, PT, R85, RZ, PT, P4 ;  /* 0x000000ff5500720c */ /* 0x000fe20003f85340 */
[----:B------:R-:W-:Y:S01]  /*6260*/  UPLOP3.LUT UP0, UPT, UPT, UPT, UPT, 0x40, 0x4 ;  /* 0x000000000004789c */ /* 0x000fe20003f0e870 */
[----:B------:R-:W-:Y:S05]  /*6270*/  ISETP.NE.AND.EX P2, PT, RZ, UR55, PT, P2 ;  /* 0x00000037ff007c0c */ /* 0x000fea000bf45320 */
[----:B------:R-:W-:Y:S06]  /*6280*/  UISETP.NE.AND UP2, UPT, UR4, URZ, UPT ;  /* 0x000000ff0400728c */ /* 0x000fec000bf45270 */
[----:B------:R-:W-:Y:S05]  /*6290*/  PLOP3.LUT P1, PT, PT, PT, UP2, 0x80, 0x8 ;  /* 0x000000000008781c */ /* 0x000fea0003f2f028 */
[----:B------:R-:W-:Y:S06]  /*62a0*/  @UP2 UPLOP3.LUT UP0, UPT, UPT, UPT, UP1, 0x80, 0x8 ;  /* 0x000000000008289c */ /* 0x000fec0003f0f010 */
[----:B------:R-:W-:Y:S01]  /*62b0*/  PLOP3.LUT P0, PT, PT, PT, UP0, 0x80, 0x8 ;  /* 0x000000000008781c */ /* 0x000fe20003f0f008 */
[----:B------:R-:W-:Y:S01]  /*62c0*/  @!UPT UIADD3 URZ, UPT, UPT, URZ, URZ, URZ ;  /* 0x000000fffffff290 */ /* 0x000fe2000fffe0ff */
[----:B------:R-:W-:Y:S11]  /*62d0*/  BRA.U !UP1, `(.L_x_90) ;  /* 0x00000001093c7547 */ /* 0x000ff6000b800000 */
[----:B------:R-:W-:Y:S01]  /*62e0*/  UISETP.NE.U32.AND UP0, UPT, UR54, URZ, UPT ;  /* 0x000000ff3600728c */ /* 0x000fe2000bf05070 */
[----:B------:R-:W-:Y:S01]  /*62f0*/  HFMA2 R0, -RZ, RZ, 0, 5.9604644775390625e-08 ;  /* 0x00000001ff007431 */ /* 0x000fe200000001ff */
[----:B------:R-:W1:Y:S01]  /*6300*/  LDCU.64 UR8, c[0x0][0x358] ;  /* 0x00006b00ff0877ac */ /* 0x000e620008000a00 */
[----:B------:R-:W-:Y:S01]  /*6310*/  IMAD.MOV.U32 R94, RZ, RZ, 0x1 ;  /* 0x00000001ff5e7424 */ /* 0x000fe200078e00ff */
[----:B------:R-:W-:Y:S06]  /*6320*/  UISETP.NE.AND.EX UP0, UPT, UR55, URZ, UPT, UP0 ;  /* 0x000000ff3700728c */ /* 0x000fec000bf05300 */
[----:B------:R-:W-:Y:S05]  /*6330*/  PLOP3.LUT P3, PT, PT, PT, UP0, 0x80, 0x8 ;  /* 0x000000000008781c */ /* 0x000fea0003f6f008 */
[----:B------:R-:W2:Y:S01]  /*6340*/  @UP0 LDCU.64 UR4, c[0x0][0x988] ;  /* 0x00013100ff0407ac */ /* 0x000ea20008000a00 */
[----:B------:R-:W-:Y:S07]  /*6350*/  @UP0 UIMAD UR6, UR51, UR62, URZ ;  /* 0x0000003e330602a4 */ /* 0x000fee000f8e02ff */
[----:B------:R-:W-:Y:S01]  /*6360*/  @!P3 PRMT R94, R0, 0x7610, R94 ;  /* 0x00007610005eb816 */ /* 0x000fe2000000005e */
[----:B--2---:R-:W-:Y:S06]  /*6370*/  @UP0 UIMAD.WIDE UR4, UR6, 0x4, UR4 ;  /* 0x00000004060408a5 */ /* 0x004fec000f8e0204 */
[----:B------:R-:W-:Y:S01]  /*6380*/  IMAD.U32 R4, RZ, RZ, UR4 ;  /* 0x00000004ff047e24 */ /* 0x000fe2000f8e00ff */
[----:B------:R-:W-:Y:S04]  /*6390*/  MOV R5, UR5 ;  /* 0x0000000500057c02 */ /* 0x000fe80008000f00 */
[----:B------:R-:W2:Y:S01]  /*63a0*/  @!UP0 LDCU UR4, c[0x0][0x980] ;  /* 0x00013000ff0487ac */ /* 0x000ea20008000800 */
[----:B-1---5:R1:W5:Y:S02]  /*63b0*/  @P3 LDG.E R41, desc[UR8][R4.64] ;  /* 0x0000000804293981 */ /* 0x022364000c1e1900 */
[----:B-12---:R-:W-:Y:S02]  /*63c0*/  @!P3 IMAD.U32 R41, RZ, RZ, UR4 ;  /* 0x00000004ff29be24 */ /* 0x006fe4000f8e00ff */
.L_x_90:
[----:B------:R-:W-:Y:S05]  /*63d0*/  @!P4 BRA `(.L_x_91) ;  /* 0x000000000024c947 */ /* 0x000fea0003800000 */
[----:B------:R-:W-:Y:S01]  /*63e0*/  ISETP.NE.U32.AND P3, PT, R74, RZ, PT ;  /* 0x000000ff4a00720c */ /* 0x000fe20003f65070 */
[----:B------:R-:W1:Y:S03]  /*63f0*/  LDCU.64 UR4, c[0x0][0x358] ;  /* 0x00006b00ff0477ac */ /* 0x000e660008000a00 */
[----:B------:R-:W-:Y:S11]  /*6400*/  ISETP.NE.AND.EX P3, PT, R75, RZ, PT, P3 ;  /* 0x000000ff4b00720c */ /* 0x000ff60003f65330 */
[----:B------:R-:W-:Y:S02]  /*6410*/  @!UPT UIADD3 URZ, UPT, UPT, URZ, URZ, URZ ;  /* 0x000000fffffff290 */ /* 0x000fe4000fffe0ff */
[----:B------:R-:W2:Y:S01]  /*6420*/  @P3 LDC.64 R4, c[0x0][0x9a8] ;  /* 0x00026a00ff043b82 */ /* 0x000ea20000000a00 */
[----:B------:R-:W-:Y:S04]  /*6430*/  @P3 IMAD R0, R84, UR51, RZ ;  /* 0x0000003354003c24 */ /* 0x000fe8000f8e02ff */
[----:B--2---:R-:W-:Y:S05]  /*6440*/  @P3 IMAD.WIDE R4, R0, 0x4, R4 ;  /* 0x0000000400043825 */ /* 0x004fea00078e0204 */
[----:B-1---5:R1:W5:Y:S02]  /*6450*/  @P3 LDG.E R38, desc[UR4][R4.64] ;  /* 0x0000000404263981 */ /* 0x022364000c1e1900 */
[----:B-1----:R-:W2:Y:S02]  /*6460*/  @!P3 LDC R38, c[0x0][0x9a0] ;  /* 0x00026800ff26bb82 */ /* 0x002ea40000000800 */
.L_x_91:
[----:B-----5:R-:W-:Y:S01]  /*6470*/  FSETP.NEU.AND P4, PT, R41, RZ, PT ;  /* 0x000000ff2900720b */ /* 0x020fe20003f8d000 */
[----:B------:R-:W-:Y:S01]  /*6480*/  USHF.L.U32 UR8, UR50, 0x6, URZ ;  /* 0x0000000632087899 */ /* 0x000fe200080006ff */
[----:B------:R-:W-:Y:S01]  /*6490*/  SEL R6, RZ, 0xffffffff, P2 ;  /* 0xffffffffff067807 */ /* 0x000fe20001000000 */
[----:B------:R-:W-:Y:S01]  /*64a0*/  BSSY B1, `(.L_x_92) ;  /* 0x000005d000017945 */ /* 0x000fe20003800000 */
[----:B------:R-:W-:Y:S01]  /*64b0*/  LOP3.LUT P3, RZ, R94, 0xff, RZ, 0xc0, !PT ;  /* 0x000000ff5eff7812 */ /* 0x000fe2000786c0ff */
[----:B------:R-:W-:Y:S01]  /*64c0*/  IMAD.MOV.U32 R118, RZ, RZ, 0x1 ;  /* 0x00000001ff767424 */ /* 0x000fe200078e00ff */
[----:B------:R-:W-:Y:S01]  /*64d0*/  @P1 SEL R3, RZ, 0xffffffff, P4 ;  /* 0xffffffffff031807 */ /* 0x000fe20002000000 */
[----:B------:R-:W-:Y:S01]  /*64e0*/  IMAD.U32 R111, RZ, RZ, UR8 ;  /* 0x00000008ff6f7e24 */ /* 0x000fe2000f8e00ff */
[----:B------:R-:W-:Y:S01]  /*64f0*/  LEA R0, R88, UR49, 0x3 ;  /* 0x0000003158007c11 */ /* 0x000fe2000f8e18ff */
[----:B------:R-:W-:Y:S01]  /*6500*/  IMAD.IADD R39, R37, 0x1, R2 ;  /* 0x0000000125277824 */ /* 0x000fe200078e0202 */
[----:B------:R-:W-:Y:S02]  /*6510*/  @P0 SEL R3, R6, R3, !P3 ;  /* 0x0000000306030207 */ /* 0x000fe40005800000 */
[----:B------:R-:W-:Y:S02]  /*6520*/  CS2R R82, SRZ ;  /* 0x0000000000527805 */ /* 0x000fe4000001ff00 */
[----:B------:R-:W-:Y:S02]  /*6530*/  R2UR UR4, R103 ;  /* 0x00000000670472ca */ /* 0x000fe400000e0000 */
[----:B------:R-:W-:Y:S02]  /*6540*/  CS2R R80, SRZ ;  /* 0x0000000000507805 */ /* 0x000fe4000001ff00 */
[----:B------:R-:W-:Y:S02]  /*6550*/  @P1 LOP3.LUT R3, R3, 0x1, RZ, 0xc0, !PT ;  /* 0x0000000103031812 */ /* 0x000fe400078ec0ff */
[----:B------:R-:W-:Y:S02]  /*6560*/  CS2R R78, SRZ ;  /* 0x00000000004e7805 */ /* 0x000fe4000001ff00 */
[----:B------:R-:W-:Y:S02]  /*6570*/  R2UR UR7, R102 ;  /* 0x00000000660772ca */ /* 0x000fe400000e0000 */
[----:B------:R-:W-:Y:S02]  /*6580*/  CS2R R76, SRZ ;  /* 0x00000000004c7805 */ /* 0x000fe4000001ff00 */
[----:B------:R-:W-:Y:S02]  /*6590*/  ISETP.NE.U32.OR P6, PT, R3, 0x1, !P1 ;  /* 0x000000010300780c */ /* 0x000fe40004fc5470 */
[----:B------:R-:W-:Y:S02]  /*65a0*/  R2UR UR11, R104 ;  /* 0x00000000680b72ca */ /* 0x000fe400000e0000 */
[----:B------:R-:W-:Y:S02]  /*65b0*/  R2UR UR6, R100 ;  /* 0x00000000640672ca */ /* 0x000fe400000e0000 */
[----:B------:R-:W-:Y:S01]  /*65c0*/  R2UR UR13, R99 ;  /* 0x00000000630d72ca */ /* 0x000fe200000e0000 */
[----:B------:R-:W-:Y:S01]  /*65d0*/  UIMAD.WIDE.U32 UR4, UR8, UR4, URZ ;  /* 0x00000004080472a5 */ /* 0x000fe2000f8e00ff */
[----:B------:R-:W-:Y:S02]  /*65e0*/  LEA R117, R36, UR49, 0x3 ;  /* 0x0000003124757c11 */ /* 0x000fe4000f8e18ff */
[----:B------:R-:W-:Y:S01]  /*65f0*/  SHF.L.U32 R4, R90, 0x1f, RZ ;  /* 0x0000001f5a047819 */ /* 0x000fe200000006ff */
[----:B------:R-:W-:Y:S01]  /*6600*/  USHF.R.U32.HI UR5, URZ, UR7, UR5 ;  /* 0x00000007ff057299 */ /* 0x000fe20008011605 */
[----:B------:R-:W-:Y:S02]  /*6610*/  R2UR UR10, R101 ;  /* 0x00000000650a72ca */ /* 0x000fe400000e0000 */
[----:B------:R-:W-:Y:S01]  /*6620*/  @P6 SHF.L.U32 R9, R87, 0x1f, RZ ;  /* 0x0000001f57096819 */ /* 0x000fe200000006ff */
[----:B------:R-:W-:Y:S01]  /*6630*/  UISETP.NE.AND UP0, UPT, UR11, 0x1, UPT ;  /* 0x000000010b00788c */ /* 0x000fe2000bf05270 */
[----:B------:R-:W-:Y:S02]  /*6640*/  R2UR UR12, R97 ;  /* 0x00000000610c72ca */ /* 0x000fe400000e0000 */
[----:B------:R-:W1:Y:S01]  /*6650*/  @P6 SYNCS.PHASECHK.TRANS64.TRYWAIT P1, [R0+URZ+0x110], R9 ;  /* 0x00011009000065a7 */ /* 0x000e6200080211ff */
[----:B------:R-:W-:Y:S01]  /*6660*/  USEL UR5, UR8, UR5, !UP0 ;  /* 0x0000000508057287 */ /* 0x000fe2000c000000 */
[----:B------:R-:W-:Y:S02]  /*6670*/  R2UR UR9, R98 ;  /* 0x00000000620972ca */ /* 0x000fe400000e0000 */
[----:B------:R-:W-:Y:S01]  /*6680*/  PLOP3.LUT P2, PT, PT, PT, UP1, 0x80, 0x8 ;  /* 0x000000000008781c */ /* 0x000fe20003f4f018 */
[----:B------:R-:W-:Y:S01]  /*6690*/  UIMAD.WIDE.U32 UR6, UR5, UR6, URZ ;  /* 0x00000006050672a5 */ /* 0x000fe2000f8e00ff */
[----:B------:R-:W-:Y:S01]  /*66a0*/  SEL R3, RZ, 0xffffffff, P4 ;  /* 0xffffffffff037807 */ /* 0x000fe20002000000 */
[----:B------:R-:W-:Y:S01]  /*66b0*/  UISETP.NE.AND UP0, UPT, UR10, 0x1, UPT ;  /* 0x000000010a00788c */ /* 0x000fe2000bf05270 */
[----:B------:R-:W-:Y:S01]  /*66c0*/  IMAD.U32 R110, RZ, RZ, UR5 ;  /* 0x00000005ff6e7e24 */ /* 0x000fe2000f8e00ff */
[----:B------:R-:W-:Y:S03]  /*66d0*/  P2R R112, PR, RZ, 0x40 ;  /* 0x00000040ff707803 */ /* 0x000fe60000000000 */
[----:B------:R-:W-:Y:S02]  /*66e0*/  UMOV UR4, UR7 ;  /* 0x0000000700047c82 */ /* 0x000fe40008000000 */
[----:B------:R-:W-:Y:S01]  /*66f0*/  USHF.R.U32.HI UR4, URZ, UR13, UR4 ;  /* 0x0000000dff047299 */ /* 0x000fe20008011604 */
[----:B------:R3:W4:Y:S02]  /*6700*/  SYNCS.PHASECHK.TRANS64.TRYWAIT P0, [R117+URZ+0x150], R4 ;  /* 0x00015004750075a7 */ /* 0x00072400080011ff */
[----:B------:R-:W-:Y:S01]  /*6710*/  @P2 SEL R3, R6, R3, !P3 ;  /* 0x0000000306032207 */ /* 0x000fe20005800000 */
[----:B------:R-:W-:Y:S01]  /*6720*/  IMAD R6, RZ, RZ, -UR5 ;  /* 0x80000005ff067e24 */ /* 0x000fe2000f8e02ff */
[----:B------:R-:W-:Y:S02]  /*6730*/  USEL UR4, UR5, UR4, !UP0 ;  /* 0x0000000405047287 */ /* 0x000fe4000c000000 */
[----:B------:R-:W-:Y:S01]  /*6740*/  UISETP.NE.AND UP0, UPT, UR9, 0x1, UPT ;  /* 0x000000010900788c */ /* 0x000fe2000bf05270 */
[----:B------:R-:W-:Y:S01]  /*6750*/  IMAD R111, R6, UR11, R111 ;  /* 0x0000000b066f7c24 */ /* 0x000fe2000f8e026f */
[----:B------:R-:W-:Y:S01]  /*6760*/  LOP3.LUT R3, R3, 0x1, RZ, 0xc0, !PT ;  /* 0x0000000103037812 */ /* 0x000fe200078ec0ff */
[----:B------:R-:W-:Y:S01]  /*6770*/  UIMAD.WIDE.U32 UR6, UR4, UR12, URZ ;  /* 0x0000000c040672a5 */ /* 0x000fe2000f8e00ff */
[----:B------:R-:W-:Y:S01]  /*6780*/  IMAD.U32 R109, RZ, RZ, UR4 ;  /* 0x00000004ff6d7e24 */ /* 0x000fe2000f8e00ff */
[----:B------:R-:W2:Y:S01]  /*6790*/  LDCU UR12, c[0x0][0xba0] ;  /* 0x00017400ff0c77ac */ /* 0x000ea20008000800 */
[----:B------:R-:W-:Y:S01]  /*67a0*/  PLOP3.LUT P2, PT, PT, PT, UP0, 0x80, 0x8 ;  /* 0x000000000008781c */ /* 0x000fe20003f4f008 */
[----:B------:R-:W-:Y:S01]  /*67b0*/  IMAD R7, RZ, RZ, -UR4 ;  /* 0x80000004ff077e24 */ /* 0x000fe2000f8e02ff */
[----:B------:R-:W-:Y:S01]  /*67c0*/  ISETP.NE.U32.AND P5, PT, R3, 0x1, PT ;  /* 0x000000010300780c */ /* 0x000fe20003fa5070 */
[----:B------:R-:W-:Y:S01]  /*67d0*/  IMAD.U32 R108, RZ, RZ, UR4 ;  /* 0x00000004ff6c7e24 */ /* 0x000fe2000f8e00ff */
[----:B------:R-:W-:Y:S01]  /*67e0*/  UMOV UR6, UR7 ;  /* 0x0000000700067c82 */ /* 0x000fe20008000000 */
[----:B------:R-:W-:Y:S01]  /*67f0*/  IMAD R110, R7, UR10, R110 ;  /* 0x0000000a076e7c24 */ /* 0x000fe2000f8e026e */
[----:B------:R-:W-:Y:S02]  /*6800*/  P2R R119, PR, RZ, 0x20 ;  /* 0x00000020ff777803 */ /* 0x000fe40000000000 */
[----:B-1----:R-:W-:Y:S01]  /*6810*/  @P6 SEL R118, RZ, 0x1, !P1 ;  /* 0x00000001ff766807 */ /* 0x002fe20004800000 */
[----:B--2---:R-:W-:Y:S06]  /*6820*/  USHF.R.U32.HI UR6, URZ, UR12, UR6 ;  /* 0x0000000cff067299 */ /* 0x004fec0008011606 */
[----:B------:R-:W-:Y:S05]  /*6830*/  SEL R109, R109, UR6, !P2 ;  /* 0x000000066d6d7c07 */ /* 0x000fea000d000000 */
[----:B------:R-:W-:Y:S04]  /*6840*/  IMAD.MOV R5, RZ, RZ, -R109 ;  /* 0x000000ffff057224 */ /* 0x000fe800078e0a6d */
[----:B------:R-:W-:Y:S01]  /*6850*/  IMAD R108, R5, UR9, R108 ;  /* 0x00000009056c7c24 */ /* 0x000fe2000f8e026c */
[----:B---34-:R-:W-:Y:S06]  /*6860*/  @!P6 BRA `(.L_x_93) ;  /* 0x000000000080e947 */ /* 0x018fec0003800000 */
[----:B------:R-:W-:Y:S01]  /*6870*/  @P5 IMAD R6, R88, 0x1000, R91 ;  /* 0x0000100058065824 */ /* 0x000fe200078e025b */
[----:B------:R-:W1:Y:S01]  /*6880*/  S2R R2, SR_CgaCtaId ;  /* 0x0000000000027919 */ /* 0x000e620000008800 */
[----:B------:R-:W-:Y:S01]  /*6890*/  ISETP.NE.AND P1, PT, R118, RZ, PT ;  /* 0x000000ff7600720c */ /* 0x000fe20003f25270 */
[----:B------:R-:W-:Y:S01]  /*68a0*/  BSSY B0, `(.L_x_94) ;  /* 0x000000b000007945 */ /* 0x000fe20003800000 */
[----:B------:R-:W-:Y:S01]  /*68b0*/  @P5 VIADD R5, R6, UR49 ;  /* 0x0000003106055c36 */ /* 0x000fe20008000000 */
[----:B------:R-:W-:Y:S02]  /*68c0*/  CS2R R78, SRZ ;  /* 0x00000000004e7805 */ /* 0x000fe4000001ff00 */
[----:B------:R-:W-:Y:S02]  /*68d0*/  CS2R R76, SRZ ;  /* 0x00000000004c7805 */ /* 0x000fe4000001ff00 */
[----:B------:R-:W-:Y:S01]  /*68e0*/  CS2R R82, SRZ ;  /* 0x0000000000527805 */ /* 0x000fe2000001ff00 */
[----:B------:R-:W-:Y:S01]  /*68f0*/  @P5 IMAD R5, R92, -0x10, R5 ;  /* 0xfffffff05c055824 */ /* 0x000fe200078e0205 */
[----:B------:R-:W-:Y:S04]  /*6900*/  CS2R R80, SRZ ;  /* 0x0000000000507805 */ /* 0x000fe8000001ff00 */
[----:B------:R-:W-:Y:S05]  /*6910*/  @P1 BRA `(.L_x_95) ;  /* 0x00000000000c1947 */ /* 0x000fea0003800000 */
[----:B------:R-:W-:Y:S04]  /*6920*/  SHF.L.U32 R3, R87, 0x1f, RZ ;  /* 0x0000001f57037819 */ /* 0x000fe800000006ff */
[----:B------:R-:W2:Y:S02]  /*6930*/  SYNCS.PHASECHK.TRANS64.TRYWAIT P1, [R0+URZ+0x110], R3 ;  /* 0x00011003000075a7 */ /* 0x000ea400080211ff */
[----:B--2---:R-:W-:Y:S05]  /*6940*/  @!P1 BRA `(.L_x_96) ;  /* 0x0000002400e89947 */ /* 0x004fea0003800000 */
.L_x_95:
[----:B------:R-:W-:Y:S05]  /*6950*/  BSYNC B0 ;  /* 0x0000000000007941 */ /* 0x000fea0003800000 */
.L_x_94:
[----:B------:R-:W-:Y:S01]  /*6960*/  ISETP.NE.AND P1, PT, R119, RZ, PT ;  /* 0x000000ff7700720c */ /* 0x000fe20003f25270 */
[----:B--2---:R-:W-:Y:S02]  /*6970*/  VIADD R3, R0, 0x120 ;  /* 0x0000012000037836 */ /* 0x004fe40000000000 */
[----:B------:R-:W-:Y:S03]  /*6980*/  VIADD R88, R88, 0x1 ;  /* 0x0000000158587836 */ /* 0x000fe60000000000 */
[----:B-1----:R-:W-:Y:S07]  /*6990*/  PRMT R2, R2, 0x654, R3 ;  /* 0x0000065402027816 */ /* 0x002fee0000000003 */
[----:B------:R1:W2:Y:S04]  /*69a0*/  @P1 LDS.128 R76, [R6+UR49+0x200] ;  /* 0x00020031064c1984 */ /* 0x0002a80008000c00 */
[----:B------:R1:W3:Y:S01]  /*69b0*/  @P1 LDS.128 R80, [R5+0x210] ;  /* 0x0002100005501984 */ /* 0x0002e20000000c00 */
[C---:B------:R-:W-:Y:S01]  /*69c0*/  ISETP.NE.AND P1, PT, R88.reuse, 0x2, PT ;  /* 0x000000025800780c */ /* 0x040fe20003f25270 */
[----:B------:R-:W-:Y:S01]  /*69d0*/  @!PT LDS RZ, [RZ] ;  /* 0x00000000fffff984 */ /* 0x000fe20000000800 */
[----:B------:R-:W-:Y:S01]  /*69e0*/  @!PT LDS RZ, [RZ] ;  /* 0x00000000fffff984 */ /* 0x000fe20000000800 */
[----:B------:R-:W-:Y:S01]  /*69f0*/  @!PT LDS RZ, [RZ] ;  /* 0x00000000fffff984 */ /* 0x000fe20000000800 */
[----:B------:R-:W-:Y:S01]  /*6a00*/  @!PT LDS RZ, [RZ] ;  /* 0x00000000fffff984 */ /* 0x000fe20000000800 */
[----:B------:R4:W-:Y:S06]  /*6a10*/  MEMBAR.ALL.CTA ;  /* 0x0000000000007992 */ /* 0x0009ec0000008000 */
[----:B----4-:R-:W4:Y:S01]  /*6a20*/  FENCE.VIEW.ASYNC.S ;  /* 0x00000000000073c6 */ /* 0x010f220000000000 */
[----:B------:R-:W-:Y:S02]  /*6a30*/  SEL R0, RZ, 0x1, P1 ;  /* 0x00000001ff007807 */ /* 0x000fe40000800000 */
[----:B------:R-:W-:Y:S02]  /*6a40*/  SEL R88, R88, RZ, P1 ;  /* 0x000000ff58587207 */ /* 0x000fe40000800000 */
[----:B------:R-:W-:Y:S01]  /*6a50*/  LOP3.LUT R87, R87, R0, RZ, 0x3c, !PT ;  /* 0x0000000057577212 */ /* 0x000fe200078e3cff */
[----:B----4-:R1:W-:Y:S06]  /*6a60*/  SYNCS.ARRIVE.TRANS64.RED.A1T0 RZ, [R2+URZ], RZ ;  /* 0x000000ff02ff79a7 */ /* 0x0103ec00081004ff */
.L_x_93:
[----:B------:R-:W-:Y:S05]  /*6a70*/  BSYNC B1 ;  /* 0x0000000000017941 */ /* 0x000fea0003800000 */
.L_x_92:
[----:B------:R-:W-:Y:S04]  /*6a80*/  SHF.R.U32.HI R0, RZ, 0x15, R39 ;  /* 0x00000015ff007819 */ /* 0x000fe80000011627 */
[----:B------:R-:W-:Y:S01]  /*6a90*/  LOP3.LUT P1, RZ, R0, 0x3, R95, 0x48, !PT ;  /* 0x0000000300ff7812 */ /* 0x000fe2000782485f */
[----:B------:R-:W-:Y:S01]  /*6aa0*/  @!UPT UIADD3 URZ, UPT, UPT, URZ, URZ, URZ ;  /* 0x000000fffffff290 */ /* 0x000fe2000fffe0ff */
[----:B------:R-:W-:Y:S11]  /*6ab0*/  @P0 BRA `(.L_x_97) ;  /* 0x0000000000080947 */ /* 0x000ff60003800000 */
[----:B------:R-:W4:Y:S02]  /*6ac0*/  SYNCS.PHASECHK.TRANS64.TRYWAIT P0, [R117+URZ+0x150], R4 ;  /* 0x00015004750075a7 */ /* 0x000f2400080011ff */
[----:B----4-:R-:W-:Y:S05]  /*6ad0*/  @!P0 BRA `(.L_x_98) ;  /* 0x0000002400988947 */ /* 0x010fea0003800000 */
.L_x_97:
[----:B------:R-:W-:Y:S04]  /*6ae0*/  BSSY.RECONVERGENT B6, `(.L_x_99) ;  /* 0x0000012000067945 */ /* 0x000fe80003800200 */
[----:B------:R-:W-:Y:S05]  /*6af0*/  @!P1 BRA `(.L_x_100) ;  /* 0x0000000000409947 */ /* 0x000fea0003800000 */
[----:B------:R-:W5:Y:S01]  /*6b00*/  LDCU.64 UR8, c[0x4][0x70] ;  /* 0x01000e00ff0877ac */ /* 0x000f620008000a00 */
[----:B------:R-:W-:Y:S01]  /*6b10*/  MOV R3, 0x0 ;  /* 0x0000000000037802 */ /* 0x000fe20000000f00 */
[----:B------:R-:W-:Y:S02]  /*6b20*/  HFMA2 R12, -RZ, RZ, 0, 5.9604644775390625e-08 ;  /* 0x00000001ff0c7431 */ /* 0x000fe400000001ff */
[----:B------:R-:W-:Y:S02]  /*6b30*/  IMAD.MOV.U32 R8, RZ, RZ, 0x192 ;  /* 0x00000192ff087424 */ /* 0x000fe400078e00ff */
[----:B------:R-:W-:Y:S01]  /*6b40*/  IMAD.MOV.U32 R13, RZ, RZ, RZ ;  /* 0x000000ffff0d7224 */ /* 0x000fe200078e00ff */
[----:B------:R-:W2:Y:S01]  /*6b50*/  LDCU.64 UR6, c[0x4][0x78] ;  /* 0x01000f00ff0677ac */ /* 0x000ea20008000a00 */
[----:B-1----:R-:W1:Y:S01]  /*6b60*/  LDC.64 R2, c[0x4][R3] ;  /* 0x0100000003027b82 */ /* 0x002e620000000a00 */
[----:B------:R-:W3:Y:S01]  /*6b70*/  LDCU.64 UR4, c[0x4][0x10] ;  /* 0x01000200ff0477ac */ /* 0x000ee20008000a00 */
[----:B-----5:R-:W-:Y:S01]  /*6b80*/  MOV R5, UR9 ;  /* 0x0000000900057c02 */ /* 0x020fe20008000f00 */
[----:B----4-:R-:W-:Y:S01]  /*6b90*/  IMAD.U32 R4, RZ, RZ, UR8 ;  /* 0x00000008ff047e24 */ /* 0x010fe2000f8e00ff */
[----:B--2---:R-:W-:Y:S01]  /*6ba0*/  MOV R7, UR7 ;  /* 0x0000000700077c02 */ /* 0x004fe20008000f00 */
[----:B------:R-:W-:Y:S01]  /*6bb0*/  IMAD.U32 R6, RZ, RZ, UR6 ;  /* 0x00000006ff067e24 */ /* 0x000fe2000f8e00ff */
[----:B---3--:R-:W-:Y:S01]  /*6bc0*/  MOV R11, UR5 ;  /* 0x00000005000b7c02 */ /* 0x008fe20008000f00 */
[----:B------:R-:W-:Y:S02]  /*6bd0*/  IMAD.U32 R10, RZ, RZ, UR4 ;  /* 0x00000004ff0a7e24 */ /* 0x000fe4000f8e00ff */
[----:B------:R-:W-:Y:S07]  /*6be0*/  LEPC R20, `(.L_x_100) ;  /* 0x000000001014794e */ /* 0x000fee0000000000 */
[----:B-1----:R-:W-:Y:S05]  /*6bf0*/  CALL.ABS.NOINC R2 ;  /* 0x0000000002007343 */ /* 0x002fea0003c00000 */
.L_x_100:
[----:B------:R-:W-:Y:S05]  /*6c00*/  BSYNC.RECONVERGENT B6 ;  /* 0x0000000000067941 */ /* 0x000fea0003800200 */
.L_x_99:
[-C--:B--2---:R-:W-:Y:S01]  /*6c10*/  F2FP.F16.E4M3.UNPACK_B R42, R76.reuse ;  /* 0x0000004cff2a723e */ /* 0x084fe200020006ff */
[----:B------:R-:W-:Y:S05]  /*6c20*/  WARPSYNC.ALL ;  /* 0x0000000000007948 */ /* 0x000fea0003800000 */
[----:B------:R-:W-:Y:S01]  /*6c30*/  R2UR UR4, R39 ;  /* 0x00000000270472ca */ /* 0x000fe200000e0000 */
[--C-:B------:R-:W-:Y:S01]  /*6c40*/  HADD2.F32 R40, -RZ, R42.reuse.H0_H0 ;  /* 0x2000002aff287230 */ /* 0x100fe20000004100 */
[----:B------:R-:W-:Y:S01]  /*6c50*/  F2FP.F16.E4M3.UNPACK_B R44, R76.H1 ;  /* 0x0000004cff2c723e */ /* 0x000fe200030006ff */
[----:B------:R-:W-:Y:S01]  /*6c60*/  HADD2.F32 R43, -RZ, R42.H1_H1 ;  /* 0x3000002aff2b7230 */ /* 0x000fe20000004100 */
[-C--:B------:R-:W-:Y:S01]  /*6c70*/  F2FP.F16.E4M3.UNPACK_B R46, R77.reuse ;  /* 0x0000004dff2e723e */ /* 0x080fe200020006ff */
[----:B------:R-:W-:Y:S01]  /*6c80*/  BSSY.RECONVERGENT B0, `(.L_x_101) ;  /* 0x000009c000007945 */ /* 0x000fe20003800200 */
[----:B------:R-:W-:Y:S01]  /*6c90*/  F2FP.F16.E4M3.UNPACK_B R48, R77.H1 ;  /* 0x0000004dff30723e */ /* 0x000fe200030006ff */
[--C-:B------:R-:W-:Y:S01]  /*6ca0*/  HADD2.F32 R42, -RZ, R44.reuse.H0_H0 ;  /* 0x2000002cff2a7230 */ /* 0x100fe20000004100 */
[-C--:B------:R-:W-:Y:S01]  /*6cb0*/  F2FP.F16.E4M3.UNPACK_B R50, R78.reuse ;  /* 0x0000004eff32723e */ /* 0x080fe200020006ff */
[----:B------:R-:W-:Y:S01]  /*6cc0*/  HADD2.F32 R44, -RZ, R44.H1_H1 ;  /* 0x3000002cff2c7230 */ /* 0x000fe20000004100 */
[----:B------:R-:W-:Y:S01]  /*6cd0*/  F2FP.F16.E4M3.UNPACK_B R52, R78.H1 ;  /* 0x0000004eff34723e */ /* 0x000fe200030006ff */
[--C-:B------:R-:W-:Y:S01]  /*6ce0*/  HADD2.F32 R45, -RZ, R46.reuse.H0_H0 ;  /* 0x2000002eff2d7230 */ /* 0x100fe20000004100 */
[----:B------:R-:W-:Y:S01]  /*6cf0*/  F2FP.F16.E4M3.UNPACK_B R54, R79 ;  /* 0x0000004fff36723e */ /* 0x000fe200020006ff */
[----:B-1--4-:R-:W-:Y:S01]  /*6d00*/  LDTM.16dp32bit_t0_t15.x32 R4, tmem[UR4] ;  /* 0x00000004000479ee */ /* 0x012fe20008a80000 */
[----:B------:R-:W1:Y:S01]  /*6d10*/  LDTM.16dp32bit_t16_t31.x32 R4, tmem[UR4+0x20] ;  /* 0x00002004000479ee */ /* 0x000e620008aa0000 */
[----:B------:R-:W-:Y:S01]  /*6d20*/  ISETP.NE.AND P6, PT, R112, RZ, PT ;  /* 0x000000ff7000720c */ /* 0x000fe20003fc5270 */
[----:B------:R-:W-:Y:S01]  /*6d30*/  HADD2.F32 R46, -RZ, R46.H1_H1 ;  /* 0x3000002eff2e7230 */ /* 0x000fe20000004100 */
[----:B------:R-:W-:Y:S01]  /*6d40*/  IADD3 R125, PT, PT, R91, UR49, RZ ;  /* 0x000000315b7d7c10 */ /* 0x000fe2000fffe0ff */
[--C-:B------:R-:W-:Y:S01]  /*6d50*/  HADD2.F32 R49, -RZ, R50.reuse.H0_H0 ;  /* 0x20000032ff317230 */ /* 0x100fe20000004100 */
[----:B------:R-:W-:Y:S01]  /*6d60*/  SHF.L.U32 R124, R106, 0x4, RZ ;  /* 0x000000046a7c7819 */ /* 0x000fe200000006ff */
[----:B------:R-:W-:Y:S01]  /*6d70*/  HADD2.F32 R50, -RZ, R50.H1_H1 ;  /* 0x30000032ff327230 */ /* 0x000fe20000004100 */
[----:B---3--:R-:W-:Y:S01]  /*6d80*/  F2FP.F16.E4M3.UNPACK_B R58, R80 ;  /* 0x00000050ff3a723e */ /* 0x008fe200020006ff */
[--C-:B------:R-:W-:Y:S01]  /*6d90*/  HADD2.F32 R53, -RZ, R54.reuse.H0_H0 ;  /* 0x20000036ff357230 */ /* 0x100fe20000004100 */
[----:B------:R-:W-:Y:S01]  /*6da0*/  IADD3 R116, PT, PT, R125, R124, RZ ;  /* 0x0000007c7d747210 */ /* 0x000fe20007ffe0ff */
[----:B------:R-:W-:Y:S01]  /*6db0*/  HADD2.F32 R54, -RZ, R54.H1_H1 ;  /* 0x30000036ff367230 */ /* 0x000fe20000004100 */
[----:B------:R-:W-:Y:S01]  /*6dc0*/  F2FP.F16.E4M3.UNPACK_B R62, R81 ;  /* 0x00000051ff3e723e */ /* 0x000fe200020006ff */
[--C-:B------:R-:W-:Y:S01]  /*6dd0*/  HADD2.F32 R57, -RZ, R58.reuse.H0_H0 ;  /* 0x2000003aff397230 */ /* 0x100fe20000004100 */
[----:B------:R-:W-:Y:S01]  /*6de0*/  F2FP.F16.E4M3.UNPACK_B R66, R82 ;  /* 0x00000052ff42723e */ /* 0x000fe200020006ff */
[----:B------:R-:W-:Y:S01]  /*6df0*/  HADD2.F32 R58, -RZ, R58.H1_H1 ;  /* 0x3000003aff3a7230 */ /* 0x000fe20000004100 */
[----:B------:R-:W-:Y:S01]  /*6e00*/  F2FP.F16.E4M3.UNPACK_B R70, R83 ;  /* 0x00000053ff46723e */ /* 0x000fe200020006ff */
[--C-:B------:R-:W-:Y:S01]  /*6e10*/  HADD2.F32 R61, -RZ, R62.reuse.H0_H0 ;  /* 0x2000003eff3d7230 */ /* 0x100fe20000004100 */
[----:B------:R-:W-:Y:S01]  /*6e20*/  F2FP.F16.E4M3.UNPACK_B R56, R79.H1 ;  /* 0x0000004fff38723e */ /* 0x000fe200030006ff */
[----:B------:R-:W-:Y:S01]  /*6e30*/  HADD2.F32 R62, -RZ, R62.H1_H1 ;  /* 0x3000003eff3e7230 */ /* 0x000fe20000004100 */
[----:B------:R-:W-:Y:S01]  /*6e40*/  F2FP.F16.E4M3.UNPACK_B R60, R80.H1 ;  /* 0x00000050ff3c723e */ /* 0x000fe200030006ff */
[--C-:B------:R-:W-:Y:S01]  /*6e50*/  HADD2.F32 R65, -RZ, R66.reuse.H0_H0 ;  /* 0x20000042ff417230 */ /* 0x100fe20000004100 */
[----:B------:R-:W-:Y:S01]  /*6e60*/  F2FP.F16.E4M3.UNPACK_B R64, R81.H1 ;  /* 0x00000051ff40723e */ /* 0x000fe200030006ff */
[----:B------:R-:W-:Y:S01]  /*6e70*/  HADD2.F32 R66, -RZ, R66.H1_H1 ;  /* 0x30000042ff427230 */ /* 0x000fe20000004100 */
[----:B------:R-:W-:Y:S01]  /*6e80*/  F2FP.F16.E4M3.UNPACK_B R68, R82.H1 ;  /* 0x00000052ff44723e */ /* 0x000fe200030006ff */
[C---:B-1----:R-:W-:Y:S01]  /*6e90*/  FMUL R0, R38.reuse, R4 ;  /* 0x0000000426007220 */ /* 0x042fe20000400000 */
[C---:B------:R-:W-:Y:S01]  /*6ea0*/  FMUL R2, R38.reuse, R5 ;  /* 0x0000000526027220 */ /* 0x040fe20000400000 */
[C---:B------:R-:W-:Y:S01]  /*6eb0*/  FMUL R4, R38.reuse, R8 ;  /* 0x0000000826047220 */ /* 0x040fe20000400000 */
[C---:B------:R-:W-:Y:S01]  /*6ec0*/  FMUL R5, R38.reuse, R9 ;  /* 0x0000000926057220 */ /* 0x040fe20000400000 */
[C---:B------:R-:W-:Y:S01]  /*6ed0*/  FFMA R0, R41.reuse, R40, R0 ;  /* 0x0000002829007223 */ /* 0x040fe20000000000 */
[C---:B------:R-:W-:Y:S01]  /*6ee0*/  FFMA R2, R41.reuse, R43, R2 ;  /* 0x0000002b29027223 */ /* 0x040fe20000000002 */
[C---:B------:R-:W-:Y:S01]  /*6ef0*/  FMUL R8, R38.reuse, R12 ;  /* 0x0000000c26087220 */ /* 0x040fe20000400000 */
        /* <DEDUP_REMOVED lines=9> */
[--C-:B------:R-:W-:Y:S02]  /*6f90*/  HADD2.F32 R69, -RZ, R70.reuse.H0_H0 ;  /* 0x20000046ff457230 */ /* 0x100fe40000004100 */
[C---:B------:R-:W-:Y:S01]  /*6fa0*/  FMUL R28, R38.reuse, R32 ;  /* 0x00000020261c7220 */ /* 0x040fe20000400000 */
[----:B------:R-:W-:Y:S02]  /*6fb0*/  HADD2.F32 R70, -RZ, R70.H1_H1 ;  /* 0x30000046ff467230 */ /* 0x000fe40000004100 */
[C---:B------:R-:W-:Y:S01]  /*6fc0*/  FMUL R29, R38.reuse, R33 ;  /* 0x00000021261d7220 */ /* 0x040fe20000400000 */
[C---:B------:R-:W-:Y:S01]  /*6fd0*/  FMUL R3, R38.reuse, R6 ;  /* 0x0000000626037220 */ /* 0x040fe20000400000 */
[C---:B------:R-:W-:Y:S01]  /*6fe0*/  FMUL R7, R38.reuse, R7 ;  /* 0x0000000726077220 */ /* 0x040fe20000400000 */
[--C-:B------:R-:W-:Y:S02]  /*6ff0*/  HADD2.F32 R47, -RZ, R48.reuse.H0_H0 ;  /* 0x20000030ff2f7230 */ /* 0x100fe40000004100 */
[C---:B------:R-:W-:Y:S01]  /*7000*/  FMUL R6, R38.reuse, R10 ;  /* 0x0000000a26067220 */ /* 0x040fe20000400000 */
[C---:B------:R-:W-:Y:S01]  /*7010*/  FFMA R3, R41.reuse, R42, R3 ;  /* 0x0000002a29037223 */ /* 0x040fe20000000003 */
[----:B------:R-:W-:Y:S02]  /*7020*/  HADD2.F32 R48, -RZ, R48.H1_H1 ;  /* 0x30000030ff307230 */ /* 0x000fe40000004100 */
[C---:B------:R-:W-:Y:S01]  /*7030*/  FFMA R7, R41.reuse, R44, R7 ;  /* 0x0000002c29077223 */ /* 0x040fe20000000007 */
[C---:B------:R-:W-:Y:S01]  /*7040*/  FFMA R4, R41.reuse, R45, R4 ;  /* 0x0000002d29047223 */ /* 0x040fe20000000004 */
[C---:B------:R-:W-:Y:S01]  /*7050*/  FFMA R5, R41.reuse, R46, R5 ;  /* 0x0000002e29057223 */ /* 0x040fe20000000005 */
[----:B------:R-:W-:Y:S01]  /*7060*/  F2FP.F16.E4M3.UNPACK_B R72, R83.H1 ;  /* 0x00000053ff48723e */ /* 0x000fe200030006ff */
[----:B------:R-:W-:Y:S01]  /*7070*/  FFMA R6, R41, R47, R6 ;  /* 0x0000002f29067223 */ /* 0x000fe20000000006 */
[----:B------:R-:W-:Y:S01]  /*7080*/  F2FP.SATFINITE.E4M3.F32.PACK_AB_MERGE_C R113, R7, R3, RZ ;  /* 0x000000030771723e */ /* 0x000fe200048070ff */
[C---:B------:R-:W-:Y:S01]  /*7090*/  FMUL R11, R38.reuse, R11 ;  /* 0x0000000b260b7220 */ /* 0x040fe20000400000 */
[--C-:B------:R-:W-:Y:S02]  /*70a0*/  HADD2.F32 R51, -RZ, R52.reuse.H0_H0 ;  /* 0x20000034ff337230 */ /* 0x100fe40000004100 */
[----:B------:R-:W-:Y:S01]  /*70b0*/  FMUL R10, R38, R14 ;  /* 0x0000000e260a7220 */ /* 0x000fe20000400000 */
[----:B------:R-:W-:Y:S01]  /*70c0*/  HADD2.F32 R52, -RZ, R52.H1_H1 ;  /* 0x30000034ff347230 */ /* 0x000fe20000004100 */
[----:B------:R-:W-:Y:S01]  /*70d0*/  F2FP.SATFINITE.E4M3.F32.PACK_AB_MERGE_C R112, R2, R0, R113 ;  /* 0x000000000270723e */ /* 0x000fe20004807071 */
[C---:B------:R-:W-:Y:S01]  /*70e0*/  FFMA R11, R41.reuse, R48, R11 ;  /* 0x00000030290b7223 */ /* 0x040fe2000000000b */
[C---:B------:R-:W-:Y:S01]  /*70f0*/  FFMA R8, R41.reuse, R49, R8 ;  /* 0x0000003129087223 */ /* 0x040fe20000000008 */
[----:B------:R-:W-:Y:S01]  /*7100*/  FFMA R9, R41, R50, R9 ;  /* 0x0000003229097223 */ /* 0x000fe20000000009 */
[----:B------:R-:W-:Y:S01]  /*7110*/  ISETP.NE.AND P0, PT, R93, RZ, PT ;  /* 0x000000ff5d00720c */ /* 0x000fe20003f05270 */
[----:B------:R-:W-:Y:S01]  /*7120*/  FFMA R10, R41, R51, R10 ;  /* 0x00000033290a7223 */ /* 0x000fe2000000000a */
[----:B------:R-:W-:Y:S01]  /*7130*/  F2FP.SATFINITE.E4M3.F32.PACK_AB_MERGE_C R114, R11, R6, RZ ;  /* 0x000000060b72723e */ /* 0x000fe200048070ff */
[C---:B------:R-:W-:Y:S01]  /*7140*/  FMUL R15, R38.reuse, R15 ;  /* 0x0000000f260f7220 */ /* 0x040fe20000400000 */
[--C-:B------:R-:W-:Y:S02]  /*7150*/  HADD2.F32 R55, -RZ, R56.reuse.H0_H0 ;  /* 0x20000038ff377230 */ /* 0x100fe40000004100 */
[C---:B------:R-:W-:Y:S01]  /*7160*/  FMUL R14, R38.reuse, R18 ;  /* 0x00000012260e7220 */ /* 0x040fe20000400000 */
[----:B------:R-:W-:Y:S01]  /*7170*/  HADD2.F32 R56, -RZ, R56.H1_H1 ;  /* 0x30000038ff387230 */ /* 0x000fe20000004100 */
[----:B------:R-:W-:Y:S01]  /*7180*/  F2FP.SATFINITE.E4M3.F32.PACK_AB_MERGE_C R113, R5, R4, R114 ;  /* 0x000000040571723e */ /* 0x000fe20004807072 */
[C---:B------:R-:W-:Y:S01]  /*7190*/  FFMA R15, R41.reuse, R52, R15 ;  /* 0x00000034290f7223 */ /* 0x040fe2000000000f */
[C---:B------:R-:W-:Y:S01]  /*71a0*/  FFMA R12, R41.reuse, R53, R12 ;  /* 0x00000035290c7223 */ /* 0x040fe2000000000c */
[C---:B------:R-:W-:Y:S01]  /*71b0*/  FFMA R13, R41.reuse, R54, R13 ;  /* 0x00000036290d7223 */ /* 0x040fe2000000000d */
[C---:B------:R-:W-:Y:S01]  /*71c0*/  FMUL R19, R38.reuse, R19 ;  /* 0x0000001326137220 */ /* 0x040fe20000400000 */
[--C-:B------:R-:W-:Y:S02]  /*71d0*/  HADD2.F32 R59, -RZ, R60.reuse.H0_H0 ;  /* 0x2000003cff3b7230 */ /* 0x100fe40000004100 */
[C---:B------:R-:W-:Y:S01]  /*71e0*/  FFMA R14, R41.reuse, R55, R14 ;  /* 0x00000037290e7223 */ /* 0x040fe2000000000e */
[----:B------:R-:W-:Y:S02]  /*71f0*/  HADD2.F32 R60, -RZ, R60.H1_H1 ;  /* 0x3000003cff3c7230 */ /* 0x000fe40000004100 */
[C---:B------:R-:W-:Y:S01]  /*7200*/  FMUL R18, R38.reuse, R22 ;  /* 0x0000001626127220 */ /* 0x040fe20000400000 */
[C---:B------:R-:W-:Y:S01]  /*7210*/  FFMA R19, R41.reuse, R56, R19 ;  /* 0x0000003829137223 */ /* 0x040fe20000000013 */
[C---:B------:R-:W-:Y:S01]  /*7220*/  FMUL R23, R38.reuse, R23 ;  /* 0x0000001726177220 */ /* 0x040fe20000400000 */
[C---:B------:R-:W-:Y:S01]  /*7230*/  FFMA R16, R41.reuse, R57, R16 ;  /* 0x0000003929107223 */ /* 0x040fe20000000010 */
[C---:B------:R-:W-:Y:S01]  /*7240*/  FFMA R17, R41.reuse, R58, R17 ;  /* 0x0000003a29117223 */ /* 0x040fe20000000011 */
        /* <DEDUP_REMOVED lines=9> */
[----:B------:R-:W-:Y:S01]  /*72e0*/  FFMA R22, R41, R63, R22 ;  /* 0x0000003f29167223 */ /* 0x000fe20000000016 */
[----:B------:R-:W-:Y:S02]  /*72f0*/  HADD2.F32 R68, -RZ, R68.H1_H1 ;  /* 0x30000044ff447230 */ /* 0x000fe40000004100 */
[C---:B------:R-:W-:Y:S01]  /*7300*/  FMUL R26, R38.reuse, R30 ;  /* 0x0000001e261a7220 */ /* 0x040fe20000400000 */
[----:B------:R-:W-:Y:S01]  /*7310*/  F2FP.SATFINITE.E4M3.F32.PACK_AB_MERGE_C R115, R15, R10, RZ ;  /* 0x0000000a0f73723e */ /* 0x000fe200048070ff */
        /* <DEDUP_REMOVED lines=8> */
[----:B------:R-:W-:Y:S01]  /*73a0*/  F2FP.SATFINITE.E4M3.F32.PACK_AB_MERGE_C R114, R9, R8, R115 ;  /* 0x000000080972723e */ /* 0x000fe20004807073 */
[----:B------:R-:W-:Y:S01]  /*73b0*/  FFMA R31, R41, R68, R31 ;  /* 0x00000044291f7223 */ /* 0x000fe2000000001f */
[----:B------:R-:W-:Y:S01]  /*73c0*/  FMUL R35, R38, R35 ;  /* 0x0000002326237220 */ /* 0x000fe20000400000 */
[----:B------:R-:W-:Y:S01]  /*73d0*/  F2FP.SATFINITE.E4M3.F32.PACK_AB_MERGE_C R115, R19, R14, RZ ;  /* 0x0000000e1373723e */ /* 0x000fe200048070ff */
[C---:B------:R-:W-:Y:S01]  /*73e0*/  FFMA R28, R41.reuse, R69, R28 ;  /* 0x00000045291c7223 */ /* 0x040fe2000000001c */
[C---:B------:R-:W-:Y:S01]  /*73f0*/  FFMA R29, R41.reuse, R70, R29 ;  /* 0x00000046291d7223 */ /* 0x040fe2000000001d */
[C---:B------:R-:W-:Y:S01]  /*7400*/  FFMA R30, R41.reuse, R71, R30 ;  /* 0x00000047291e7223 */ /* 0x040fe2000000001e */
[----:B------:R-:W-:Y:S01]  /*7410*/  FFMA R35, R41, R72, R35 ;  /* 0x0000004829237223 */ /* 0x000fe20000000023 */
[----:B------:R-:W-:Y:S02]  /*7420*/  F2FP.SATFINITE.E4M3.F32.PACK_AB_MERGE_C R115, R13, R12, R115 ;  /* 0x0000000c0d73723e */ /* 0x000fe40004807073 */
[----:B------:R-:W-:Y:S02]  /*7430*/  F2FP.SATFINITE.E4M3.F32.PACK_AB_MERGE_C R120, R23, R18, RZ ;  /* 0x000000121778723e */ /* 0x000fe400048070ff */
[----:B------:R-:W-:Y:S01]  /*7440*/  F2FP.SATFINITE.E4M3.F32.PACK_AB_MERGE_C R121, R27, R22, RZ ;  /* 0x000000161b79723e */ /* 0x000fe200048070ff */
[----:B------:R1:W-:Y:S01]  /*7450*/  STS.128 [R91+UR49+0x2200], R112 ;  /* 0x002200705b007988 */ /* 0x0003e20008000c31 */
[----:B------:R-:W-:Y:S02]  /*7460*/  F2FP.SATFINITE.E4M3.F32.PACK_AB_MERGE_C R122, R31, R26, RZ ;  /* 0x0000001a1f7a723e */ /* 0x000fe400048070ff */
[----:B------:R-:W-:Y:S02]  /*7470*/  F2FP.SATFINITE.E4M3.F32.PACK_AB_MERGE_C R123, R35, R30, RZ ;  /* 0x0000001e237b723e */ /* 0x000fe400048070ff */
[----:B------:R-:W-:Y:S02]  /*7480*/  F2FP.SATFINITE.E4M3.F32.PACK_AB_MERGE_C R120, R17, R16, R120 ;  /* 0x000000101178723e */ /* 0x000fe40004807078 */
[----:B------:R-:W-:Y:S02]  /*7490*/  F2FP.SATFINITE.E4M3.F32.PACK_AB_MERGE_C R121, R21, R20, R121 ;  /* 0x000000141579723e */ /* 0x000fe40004807079 */
[----:B------:R-:W-:Y:S02]  /*74a0*/  F2FP.SATFINITE.E4M3.F32.PACK_AB_MERGE_C R122, R25, R24, R122 ;  /* 0x00000018197a723e */ /* 0x000fe4000480707a */
[----:B------:R-:W-:Y:S02]  /*74b0*/  F2FP.SATFINITE.E4M3.F32.PACK_AB_MERGE_C R123, R29, R28, R123 ;  /* 0x0000001c1d7b723e */ /* 0x000fe4000480707b */
[----:B------:R-:W-:Y:S02]  /*74c0*/  LEA R125, R88, UR49, 0x3 ;  /* 0x00000031587d7c11 */ /* 0x000fe4000f8e18ff */
[----:B------:R-:W-:Y:S01]  /*74d0*/  @P6 SHF.L.U32 R32, R87, 0x1f, RZ ;  /* 0x0000001f57206819 */ /* 0x000fe200000006ff */
[----:B------:R1:W-:Y:S01]  /*74e0*/  STS.128 [R116+0x2210], R120 ;  /* 0x0022107874007388 */ /* 0x0003e20000000c00 */
[----:B------:R-:W-:Y:S01]  /*74f0*/  @!PT LDS RZ, [RZ] ;  /* 0x00000000fffff984 */ /* 0x000fe20000000800 */
[----:B------:R-:W-:Y:S01]  /*7500*/  @!PT LDS RZ, [RZ] ;  /* 0x00000000fffff984 */ /* 0x000fe20000000800 */
[----:B------:R-:W-:Y:S01]  /*7510*/  @!PT LDS RZ, [RZ] ;  /* 0x00000000fffff984 */ /* 0x000fe20000000800 */
[----:B------:R-:W-:Y:S01]  /*7520*/  @!PT LDS RZ, [RZ] ;  /* 0x00000000fffff984 */ /* 0x000fe20000000800 */
[----:B------:R2:W-:Y:S07]  /*7530*/  MEMBAR.ALL.CTA ;  /* 0x0000000000007992 */ /* 0x0005ee0000008000 */
[----:B--2---:R-:W2:Y:S02]  /*7540*/  FENCE.VIEW.ASYNC.S ;  /* 0x00000000000073c6 */ /* 0x004ea40000000000 */
[----:B--2---:R-:W-:Y:S06]  /*7550*/  BAR.SYNC.DEFER_BLOCKING 0x1, 0x80 ;  /* 0x0042000000007b1d */ /* 0x004fec0000010000 */
[----:B------:R-:W-:Y:S05]  /*7560*/  @P0 BRA `(.L_x_102) ;  /* 0x0000000000340947 */ /* 0x000fea0003800000 */
[----:B------:R-:W2:Y:S01]  /*7570*/  LDCU.64 UR6, c[0x0][0x348] ;  /* 0x00006900ff0677ac */ /* 0x000ea20008000a00 */
[----:B------:R-:W-:Y:S02]  /*7580*/  R2UR UR42, R111 ;  /* 0x000000006f2a72ca */ /* 0x000fe400000e0000 */
[----:B------:R-:W-:Y:S01]  /*7590*/  R2UR UR43, R110 ;  /* 0x000000006e2b72ca */ /* 0x000fe200000e0000 */
[----:B------:R-:W-:Y:S01]  /*75a0*/  UIADD3 UR4, UPT, UPT, UR49, 0x2200, URZ ;  /* 0x0000220031047890 */ /* 0x000fe2000fffe0ff */
[----:B------:R-:W-:Y:S02]  /*75b0*/  R2UR UR44, R108 ;  /* 0x000000006c2c72ca */ /* 0x000fe400000e0000 */
[----:B------:R-:W-:Y:S03]  /*75c0*/  R2UR UR45, R109 ;  /* 0x000000006d2d72ca */ /* 0x000fe600000e0000 */
[----:B------:R-:W-:Y:S05]  /*75d0*/  IMAD.U32 R107, RZ, RZ, UR4 ;  /* 0x00000004ff6b7e24 */ /* 0x000fea000f8e00ff */
[----:B------:R-:W-:Y:S01]  /*75e0*/  R2UR UR40, R107 ;  /* 0x000000006b2872ca */ /* 0x000fe200000e0000 */
[----:B--2---:R-:W-:Y:S04]  /*75f0*/  UIADD3 UR4, UP0, UPT, UR6, 0x780, URZ ;  /* 0x0000078006047890 */ /* 0x004fe8000ff1e0ff */
[----:B------:R-:W-:Y:S09]  /*7600*/  UIADD3.X UR5, UPT, UPT, URZ, UR7, URZ, UP0, !UPT ;  /* 0x00000007ff057290 */ /* 0x000ff200087fe4ff */
[----:B------:R2:W-:Y:S01]  /*7610*/  UTMASTG.5D.IM2COL [UR40], [UR4] ;  /* 0x00000028040073b5 */ /* 0x0005e20008060000 */
[----:B------:R0:W-:Y:S01]  /*7620*/  UTMACMDFLUSH ;  /* 0x00000000000079b7 */ /* 0x0001e20000000000 */
[----:B--2---:R-:W-:Y:S04]  /*7630*/  DEPBAR.LE SB0, 0x1 ;  /* 0x000080400000791a */ /* 0x004fe80000000000 */
.L_x_102:
[----:B------:R-:W-:Y:S05]  /*7640*/  BSYNC.RECONVERGENT B0 ;  /* 0x0000000000007941 */ /* 0x000fea0003800200 */
.L_x_101:
[----:B------:R-:W-:Y:S06]  /*7650*/  BAR.SYNC.DEFER_BLOCKING 0x1, 0x80 ;  /* 0x0042000000007b1d */ /* 0x000fec0000010000 */
[----:B------:R-:W2:Y:S01]  /*7660*/  @P6 SYNCS.PHASECHK.TRANS64.TRYWAIT P0, [R125+URZ+0x110], R32 ;  /* 0x000110207d0065a7 */ /* 0x000ea200080011ff */
[----:B------:R-:W-:Y:S01]  /*7670*/  BSSY B1, `(.L_x_103) ;  /* 0x0000020000017945 */ /* 0x000fe20003800000 */
[----:B--2---:R-:W-:Y:S03]  /*7680*/  @P6 SEL R118, RZ, 0x1, !P0 ;  /* 0x00000001ff766807 */ /* 0x004fe60004000000 */
[----:B------:R-:W-:Y:S05]  /*7690*/  @!P6 BRA `(.L_x_104) ;  /* 0x000000000074e947 */ /* 0x000fea0003800000 */
[----:B------:R-:W-:Y:S01]  /*76a0*/  ISETP.NE.AND P1, PT, R119, RZ, PT ;  /* 0x000000ff7700720c */ /* 0x000fe20003f25270 */
[----:B------:R-:W2:Y:S01]  /*76b0*/  S2R R0, SR_CgaCtaId ;  /* 0x0000000000007919 */ /* 0x000ea20000008800 */
[----:B------:R-:W-:Y:S01]  /*76c0*/  ISETP.NE.AND P0, PT, R118, RZ, PT ;  /* 0x000000ff7600720c */ /* 0x000fe20003f05270 */
[----:B------:R-:W-:Y:S10]  /*76d0*/  BSSY B0, `(.L_x_105) ;  /* 0x0000008000007945 */ /* 0x000ff40003800000 */
[----:B------:R-:W-:Y:S05]  /*76e0*/  @P1 IMAD R2, R88, 0x1000, R91 ;  /* 0x0000100058021824 */ /* 0x000fea00078e025b */
[----:B------:R-:W-:Y:S05]  /*76f0*/  @P1 IADD3 R3, PT, PT, R2, UR49, RZ ;  /* 0x0000003102031c10 */ /* 0x000fea000fffe0ff */
[----:B------:R-:W-:Y:S01]  /*7700*/  @P1 IMAD.IADD R3, R3, 0x1, R124 ;  /* 0x0000000103031824 */ /* 0x000fe200078e027c */
[----:B------:R-:W-:Y:S06]  /*7710*/  @P0 BRA `(.L_x_106) ;  /* 0x00000000000c0947 */ /* 0x000fec0003800000 */
[----:B------:R-:W-:Y:S04]  /*7720*/  SHF.L.U32 R4, R87, 0x1f, RZ ;  /* 0x0000001f57047819 */ /* 0x000fe800000006ff */
[----:B------:R-:W3:Y:S02]  /*7730*/  SYNCS.PHASECHK.TRANS64.TRYWAIT P0, [R125+URZ+0x110], R4 ;  /* 0x000110047d0075a7 */ /* 0x000ee400080011ff */
[----:B---3--:R-:W-:Y:S05]  /*7740*/  @!P0 BRA `(.L_x_107) ;  /* 0x0000001800908947 */ /* 0x008fea0003800000 */
.L_x_106:
[----:B------:R-:W-:Y:S05]  /*7750*/  BSYNC B0 ;  /* 0x0000000000007941 */ /* 0x000fea0003800000 */
.L_x_105:
[----:B------:R-:W-:Y:S01]  /*7760*/  ISETP.NE.AND P0, PT, R119, RZ, PT ;  /* 0x000000ff7700720c */ /* 0x000fe20003f05270 */
[----:B---3--:R-:W-:Y:S02]  /*7770*/  VIADD R125, R125, 0x120 ;  /* 0x000001207d7d7836 */ /* 0x008fe40000000000 */
[----:B------:R-:W-:Y:S03]  /*7780*/  VIADD R88, R88, 0x1 ;  /* 0x0000000158587836 */ /* 0x000fe60000000000 */
[----:B--2---:R-:W-:Y:S07]  /*7790*/  PRMT R0, R0, 0x654, R125 ;  /* 0x0000065400007816 */ /* 0x004fee000000007d */
[----:B------:R2:W3:Y:S04]  /*77a0*/  @P0 LDS.128 R76, [R2+UR49+0x200] ;  /* 0x00020031024c0984 */ /* 0x0004e80008000c00 */
[----:B------:R2:W4:Y:S01]  /*77b0*/  @P0 LDS.128 R80, [R3+0x210] ;  /* 0x0002100003500984 */ /* 0x0005220000000c00 */
[C---:B------:R-:W-:Y:S01]  /*77c0*/  ISETP.NE.AND P0, PT, R88.reuse, 0x2, PT ;  /* 0x000000025800780c */ /* 0x040fe20003f05270 */
[----:B------:R-:W-:Y:S01]  /*77d0*/  @!PT LDS RZ, [RZ] ;  /* 0x00000000fffff984 */ /* 0x000fe20000000800 */
[----:B------:R-:W-:Y:S01]  /*77e0*/  @!PT LDS RZ, [RZ] ;  /* 0x00000000fffff984 */ /* 0x000fe20000000800 */
[----:B------:R-:W-:Y:S01]  /*77f0*/  @!PT LDS RZ, [RZ] ;  /* 0x00000000fffff984 */ /* 0x000fe20000000800 */
[----:B------:R-:W-:Y:S01]  /*7800*/  @!PT LDS RZ, [RZ] ;  /* 0x00000000fffff984 */ /* 0x000fe20000000800 */
[----:B------:R5:W-:Y:S06]  /*7810*/  MEMBAR.ALL.CTA ;  /* 0x0000000000007992 */ /* 0x000bec0000008000 */
[----:B-----5:R-:W5:Y:S01]  /*7820*/  FENCE.VIEW.ASYNC.S ;  /* 0x00000000000073c6 */ /* 0x020f620000000000 */
[----:B------:R-:W-:Y:S01]  /*7830*/  SEL R88, R88, RZ, P0 ;  /* 0x000000ff58587207 */ /* 0x000fe20000000000 */
[----:B-----5:R5:W-:Y:S02]  /*7840*/  SYNCS.ARRIVE.TRANS64.RED.A1T0 RZ, [R0+URZ], RZ ;  /* 0x000000ff00ff79a7 */ /* 0x020be400081004ff */
[----:B-----5:R-:W-:Y:S04]  /*7850*/  SEL R0, RZ, 0x1, P0 ;  /* 0x00000001ff007807 */ /* 0x020fe80000000000 */
[----:B--23--:R-:W-:Y:S02]  /*7860*/  LOP3.LUT R87, R87, R0, RZ, 0x3c, !PT ;  /* 0x0000000057577212 */ /* 0x00cfe400078e3cff */
.L_x_104:
[----:B------:R-:W-:Y:S05]  /*7870*/  BSYNC B1 ;  /* 0x0000000000017941 */ /* 0x000fea0003800000 */
.L_x_103:
[----:B------:R-:W-:Y:S05]  /*7880*/  VIADD R0, R39, 0x40 ;  /* 0x0000004027007836 */ /* 0x000fea0000000000 */
[----:B------:R-:W-:Y:S04]  /*7890*/  SHF.R.U32.HI R0, RZ, 0x15, R0 ;  /* 0x00000015ff007819 */ /* 0x000fe80000011600 */
[----:B------:R-:W-:Y:S11]  /*78a0*/  LOP3.LUT P0, RZ, R0, 0x3, R95, 0x48, !PT ;  /* 0x0000000300ff7812 */ /* 0x000ff6000780485f */
[----:B------:R-:W-:Y:S02]  /*78b0*/  @!UPT UIADD3 URZ, UPT, UPT, URZ, URZ, URZ ;  /* 0x000000fffffff290 */ /* 0x000fe4000fffe0ff */
[----:B------:R-:W-:Y:S05]  /*78c0*/  @!P0 BRA `(.L_x_108) ;  /* 0x0000000000408947 */ /* 0x000fea0003800000 */
[----:B------:R-:W2:Y:S01]  /*78d0*/  LDCU.64 UR8, c[0x4][0x70] ;  /* 0x01000e00ff0877ac */ /* 0x000ea20008000a00 */
[----:B------:R-:W-:Y:S01]  /*78e0*/  MOV R3, 0x0 ;  /* 0x0000000000037802 */ /* 0x000fe20000000f00 */
[----:B------:R-:W-:Y:S02]  /*78f0*/  HFMA2 R12, -RZ, RZ, 0, 5.9604644775390625e-08 ;  /* 0x00000001ff0c7431 */ /* 0x000fe400000001ff */
[----:B------:R-:W-:Y:S02]  /*7900*/  IMAD.MOV.U32 R8, RZ, RZ, 0x192 ;  /* 0x00000192ff087424 */ /* 0x000fe400078e00ff */
[----:B------:R-:W-:Y:S01]  /*7910*/  IMAD.MOV.U32 R13, RZ, RZ, RZ ;  /* 0x000000ffff0d7224 */ /* 0x000fe200078e00ff */
[----:B------:R-:W3:Y:S01]  /*7920*/  LDCU.64 UR6, c[0x4][0x78] ;  /* 0x01000f00ff0677ac */ /* 0x000ee20008000a00 */
[----:B------:R-:W1:Y:S01]  /*7930*/  LDC.64 R2, c[0x4][R3] ;  /* 0x0100000003027b82 */ /* 0x000e620000000a00 */
[----:B------:R-:W5:Y:S01]  /*7940*/  LDCU.64 UR4, c[0x4][0x10] ;  /* 0x01000200ff0477ac */ /* 0x000f620008000a00 */
[----:B--2---:R-:W-:Y:S01]  /*7950*/  MOV R5, UR9 ;  /* 0x0000000900057c02 */ /* 0x004fe20008000f00 */
[----:B------:R-:W-:Y:S01]  /*7960*/  IMAD.U32 R4, RZ, RZ, UR8 ;  /* 0x00000008ff047e24 */ /* 0x000fe2000f8e00ff */
[----:B---3--:R-:W-:Y:S01]  /*7970*/  MOV R7, UR7 ;  /* 0x0000000700077c02 */ /* 0x008fe20008000f00 */
[----:B------:R-:W-:Y:S01]  /*7980*/  IMAD.U32 R6, RZ, RZ, UR6 ;  /* 0x00000006ff067e24 */ /* 0x000fe2000f8e00ff */
[----:B-----5:R-:W-:Y:S01]  /*7990*/  MOV R11, UR5 ;  /* 0x00000005000b7c02 */ /* 0x020fe20008000f00 */
[----:B------:R-:W-:Y:S02]  /*79a0*/  IMAD.U32 R10, RZ, RZ, UR4 ;  /* 0x00000004ff0a7e24 */ /* 0x000fe4000f8e00ff */
[----:B------:R-:W-:Y:S07]  /*79b0*/  LEPC R20, `(.L_x_108) ;  /* 0x000000001014794e */ /* 0x000fee0000000000 */
[----:B-1--4-:R-:W-:Y:S05]  /*79c0*/  CALL.ABS.NOINC R2 ;  /* 0x0000000002007343 */ /* 0x012fea0003c00000 */
.L_x_108:
[----:B------:R-:W-:Y:S01]  /*79d0*/  ISETP.NE.AND P0, PT, R93, RZ, PT ;  /* 0x000000ff5d00720c */ /* 0x000fe20003f05270 */
[----:B------:R-:W-:Y:S05]  /*79e0*/  WARPSYNC.ALL ;  /* 0x0000000000007948 */ /* 0x000fea0003800000 */
[----:B------:R-:W-:Y:S01]  /*79f0*/  R2UR UR4, R39 ;  /* 0x00000000270472ca */ /* 0x000fe200000e0000 */
[----:B------:R-:W2:Y:S01]  /*7a00*/  S2UR UR6, SR_CgaCtaId ;  /* 0x00000000000679c3 */ /* 0x000ea20000008800 */
[-C--:B------:R-:W-:Y:S01]  /*7a10*/  F2FP.F16.E4M3.UNPACK_B R42, R76.reuse ;  /* 0x0000004cff2a723e */ /* 0x080fe200020006ff */
[----:B------:R-:W-:Y:S01]  /*7a20*/  BSSY.RECONVERGENT B0, `(.L_x_109) ;  /* 0x000009e000007945 */ /* 0x000fe20003800200 */
[----:B------:R-:W-:Y:S02]  /*7a30*/  F2FP.F16.E4M3.UNPACK_B R76, R76.H1 ;  /* 0x0000004cff4c723e */ /* 0x000fe400030006ff */
[-C--:B------:R-:W-:Y:S01]  /*7a40*/  F2FP.F16.E4M3.UNPACK_B R46, R77.reuse ;  /* 0x0000004dff2e723e */ /* 0x080fe200020006ff */
[--C-:B------:R-:W-:Y:S01]  /*7a50*/  HADD2.F32 R40, -RZ, R42.reuse.H0_H0 ;  /* 0x2000002aff287230 */ /* 0x100fe20000004100 */
[----:B------:R-:W-:Y:S01]  /*7a60*/  F2FP.F16.E4M3.UNPACK_B R77, R77.H1 ;  /* 0x0000004dff4d723e */ /* 0x000fe200030006ff */
[----:B------:R-:W-:Y:S01]  /*7a70*/  HADD2.F32 R42, -RZ, R42.H1_H1 ;  /* 0x3000002aff2a7230 */ /* 0x000fe20000004100 */
[-C--:B------:R-:W-:Y:S01]  /*7a80*/  F2FP.F16.E4M3.UNPACK_B R50, R78.reuse ;  /* 0x0000004eff32723e */ /* 0x080fe200020006ff */
[----:B------:R-:W-:Y:S01]  /*7a90*/  HADD2.F32 R43, -RZ, R76.H0_H0 ;  /* 0x2000004cff2b7230 */ /* 0x000fe20000004100 */
[----:B------:R-:W-:Y:S01]  /*7aa0*/  F2FP.F16.E4M3.UNPACK_B R78, R78.H1 ;  /* 0x0000004eff4e723e */ /* 0x000fe200030006ff */
[----:B------:R-:W-:Y:S01]  /*7ab0*/  LDTM.16dp32bit_t0_t15.x32 R4, tmem[UR4+0x40] ;  /* 0x00004004000479ee */ /* 0x000fe20008a80000 */
[----:B------:R-:W3:Y:S01]  /*7ac0*/  LDTM.16dp32bit_t16_t31.x32 R4, tmem[UR4+0x60] ;  /* 0x00006004000479ee */ /* 0x000ee20008aa0000 */
[----:B------:R-:W-:Y:S01]  /*7ad0*/  NOP ;  /* 0x0000000000007918 */ /* 0x000fe20000000000 */
[--C-:B------:R-:W-:Y:S01]  /*7ae0*/  HADD2.F32 R45, -RZ, R46.reuse.H0_H0 ;  /* 0x2000002eff2d7230 */ /* 0x100fe20000004100 */
[----:B------:R-:W-:Y:S01]  /*7af0*/  R2UR UR5, R117 ;  /* 0x00000000750572ca */ /* 0x000fe200000e0000 */
[----:B------:R-:W-:Y:S01]  /*7b00*/  HADD2.F32 R46, -RZ, R46.H1_H1 ;  /* 0x3000002eff2e7230 */ /* 0x000fe20000004100 */
[----:B------:R-:W-:Y:S01]  /*7b10*/  F2FP.F16.E4M3.UNPACK_B R54, R79 ;  /* 0x0000004fff36723e */ /* 0x000fe200020006ff */
[--C-:B------:R-:W-:Y:S01]  /*7b20*/  HADD2.F32 R49, -RZ, R50.reuse.H0_H0 ;  /* 0x20000032ff317230 */ /* 0x100fe20000004100 */
[----:B----4-:R-:W-:Y:S01]  /*7b30*/  F2FP.F16.E4M3.UNPACK_B R58, R80 ;  /* 0x00000050ff3a723e */ /* 0x010fe200020006ff */
        /* <DEDUP_REMOVED lines=8> */
[----:B------:R-:W-:Y:S01]  /*7bc0*/  UIADD3 UR4, UPT, UPT, UR5, 0x160, URZ ;  /* 0x0000016005047890 */ /* 0x000fe2000fffe0ff */
[----:B------:R-:W-:Y:S01]  /*7bd0*/  HADD2.F32 R59, -RZ, R58.H1_H1 ;  /* 0x3000003aff3b7230 */ /* 0x000fe20000004100 */
[----:B------:R-:W-:Y:S01]  /*7be0*/  F2FP.F16.E4M3.UNPACK_B R80, R80.H1 ;  /* 0x00000050ff50723e */ /* 0x000fe200030006ff */
[--C-:B------:R-:W-:Y:S01]  /*7bf0*/  HADD2.F32 R61, -RZ, R62.reuse.H0_H0 ;  /* 0x2000003eff3d7230 */ /* 0x100fe20000004100 */
[----:B------:R-:W-:Y:S01]  /*7c00*/  F2FP.F16.E4M3.UNPACK_B R81, R81.H1 ;  /* 0x00000051ff51723e */ /* 0x000fe200030006ff */
[----:B------:R-:W-:Y:S01]  /*7c10*/  HADD2.F32 R62, -RZ, R62.H1_H1 ;  /* 0x3000003eff3e7230 */ /* 0x000fe20000004100 */
[----:B------:R-:W-:Y:S01]  /*7c20*/  F2FP.F16.E4M3.UNPACK_B R82, R82.H1 ;  /* 0x00000052ff52723e */ /* 0x000fe200030006ff */
[--C-:B------:R-:W-:Y:S01]  /*7c30*/  HADD2.F32 R65, -RZ, R66.reuse.H0_H0 ;  /* 0x20000042ff417230 */ /* 0x100fe20000004100 */
[----:B--2---:R-:W-:Y:S01]  /*7c40*/  UPRMT UR4, UR6, 0x654, UR4 ;  /* 0x0000065406047896 */ /* 0x004fe20008000004 */
[C---:B---3--:R-:W-:Y:S01]  /*7c50*/  FMUL R4, R38.reuse, R4 ;  /* 0x0000000426047220 */ /* 0x048fe20000400000 */
[C---:B------:R-:W-:Y:S01]  /*7c60*/  FMUL R5, R38.reuse, R5 ;  /* 0x0000000526057220 */ /* 0x040fe20000400000 */
[C---:B------:R-:W-:Y:S01]  /*7c70*/  FMUL R8, R38.reuse, R8 ;  /* 0x0000000826087220 */ /* 0x040fe20000400000 */
[C---:B------:R-:W-:Y:S01]  /*7c80*/  FMUL R9, R38.reuse, R9 ;  /* 0x0000000926097220 */ /* 0x040fe20000400000 */
[C---:B------:R-:W-:Y:S01]  /*7c90*/  FFMA R4, R41.reuse, R40, R4 ;  /* 0x0000002829047223 */ /* 0x040fe20000000004 */
[C---:B------:R-:W-:Y:S01]  /*7ca0*/  FFMA R5, R41.reuse, R42, R5 ;  /* 0x0000002a29057223 */ /* 0x040fe20000000005 */
[C---:B------:R-:W-:Y:S01]  /*7cb0*/  FMUL R12, R38.reuse, R12 ;  /* 0x0000000c260c7220 */ /* 0x040fe20000400000 */
[C---:B------:R-:W-:Y:S01]  /*7cc0*/  FMUL R13, R38.reuse, R13 ;  /* 0x0000000d260d7220 */ /* 0x040fe20000400000 */
[----:B------:R-:W-:Y:S01]  /*7cd0*/  SYNCS.ARRIVE.TRANS64.RED.A1T0 RZ, [UR4], RZ ;  /* 0x000000ffffff79a7 */ /* 0x000fe20008100404 */
[C---:B------:R-:W-:Y:S01]  /*7ce0*/  FMUL R16, R38.reuse, R16 ;  /* 0x0000001026107220 */ /* 0x040fe20000400000 */
[C---:B------:R-:W-:Y:S01]  /*7cf0*/  FMUL R17, R38.reuse, R17 ;  /* 0x0000001126117220 */ /* 0x040fe20000400000 */
[C---:B------:R-:W-:Y:S01]  /*7d00*/  FMUL R0, R38.reuse, R20 ;  /* 0x0000001426007220 */ /* 0x040fe20000400000 */
[C---:B------:R-:W-:Y:S01]  /*7d10*/  FMUL R2, R38.reuse, R21 ;  /* 0x0000001526027220 */ /* 0x040fe20000400000 */
[C---:B------:R-:W-:Y:S01]  /*7d20*/  FMUL R20, R38.reuse, R24 ;  /* 0x0000001826147220 */ /* 0x040fe20000400000 */
[C---:B------:R-:W-:Y:S01]  /*7d30*/  FMUL R21, R38.reuse, R25 ;  /* 0x0000001926157220 */ /* 0x040fe20000400000 */
[----:B------:R-:W-:Y:S02]  /*7d40*/  HADD2.F32 R66, -RZ, R66.H1_H1 ;  /* 0x30000042ff427230 */ /* 0x000fe40000004100 */
        /* <DEDUP_REMOVED lines=15> */
[----:B------:R-:W-:Y:S01]  /*7e40*/  FFMA R10, R41, R47, R10 ;  /* 0x0000002f290a7223 */ /* 0x000fe2000000000a */
[----:B------:R-:W-:Y:S01]  /*7e50*/  HADD2.F32 R43, -RZ, R69.H0_H0 ;  /* 0x20000045ff2b7230 */ /* 0x000fe20000004100 */
[----:B-1----:R-:W-:Y:S01]  /*7e60*/  F2FP.SATFINITE.E4M3.F32.PACK_AB_MERGE_C R112, R7, R6, RZ ;  /* 0x000000060770723e */ /* 0x002fe200048070ff */
        /* <DEDUP_REMOVED lines=8> */
[----:B------:R-:W-:Y:S01]  /*7ef0*/  FFMA R14, R41, R51, R14 ;  /* 0x00000033290e7223 */ /* 0x000fe2000000000e */
[C---:B------:R-:W-:Y:S01]  /*7f00*/  FMUL R15, R38.reuse, R15 ;  /* 0x0000000f260f7220 */ /* 0x040fe20000400000 */
[----:B------:R-:W-:Y:S01]  /*7f10*/  F2FP.F16.E4M3.UNPACK_B R83, R83.H1 ;  /* 0x00000053ff53723e */ /* 0x000fe200030006ff */
[--C-:B------:R-:W-:Y:S01]  /*7f20*/  HADD2.F32 R55, -RZ, R79.reuse.H0_H0 ;  /* 0x2000004fff377230 */ /* 0x100fe20000004100 */
[----:B------:R-:W-:Y:S01]  /*7f30*/  F2FP.SATFINITE.E4M3.F32.PACK_AB_MERGE_C R113, R11, R10, RZ ;  /* 0x0000000a0b71723e */ /* 0x000fe200048070ff */
[C---:B------:R-:W-:Y:S01]  /*7f40*/  FFMA R15, R41.reuse, R52, R15 ;  /* 0x00000034290f7223 */ /* 0x040fe2000000000f */
[C---:B------:R-:W-:Y:S01]  /*7f50*/  FFMA R16, R41.reuse, R53, R16 ;  /* 0x0000003529107223 */ /* 0x040fe20000000010 */
[----:B------:R-:W-:Y:S01]  /*7f60*/  FFMA R17, R41, R54, R17 ;  /* 0x0000003629117223 */ /* 0x000fe20000000011 */
[----:B------:R-:W-:Y:S01]  /*7f70*/  F2FP.SATFINITE.E4M3.F32.PACK_AB_MERGE_C R113, R9, R8, R113 ;  /* 0x000000080971723e */ /* 0x000fe20004807071 */
[----:B------:R-:W-:Y:S01]  /*7f80*/  HADD2.F32 R56, -RZ, R79.H1_H1 ;  /* 0x3000004fff387230 */ /* 0x000fe20000004100 */
[----:B------:R-:W-:Y:S01]  /*7f90*/  F2FP.SATFINITE.E4M3.F32.PACK_AB_MERGE_C R114, R15, R14, RZ ;  /* 0x0000000e0f72723e */ /* 0x000fe200048070ff */
[C---:B------:R-:W-:Y:S01]  /*7fa0*/  FMUL R18, R38.reuse, R18 ;  /* 0x0000001226127220 */ /* 0x040fe20000400000 */
[C---:B------:R-:W-:Y:S01]  /*7fb0*/  FMUL R19, R38.reuse, R19 ;  /* 0x0000001326137220 */ /* 0x040fe20000400000 */
[--C-:B------:R-:W-:Y:S02]  /*7fc0*/  HADD2.F32 R58, -RZ, R80.reuse.H0_H0 ;  /* 0x20000050ff3a7230 */ /* 0x100fe40000004100 */
[C---:B------:R-:W-:Y:S01]  /*7fd0*/  FMUL R3, R38.reuse, R22 ;  /* 0x0000001626037220 */ /* 0x040fe20000400000 */
[C---:B------:R-:W-:Y:S01]  /*7fe0*/  FFMA R18, R41.reuse, R55, R18 ;  /* 0x0000003729127223 */ /* 0x040fe20000000012 */
[----:B------:R-:W-:Y:S02]  /*7ff0*/  HADD2.F32 R60, -RZ, R80.H1_H1 ;  /* 0x30000050ff3c7230 */ /* 0x000fe40000004100 */
        /* <DEDUP_REMOVED lines=42> */
[----:B------:R-:W-:Y:S03]  /*82a0*/  IADD3 R70, PT, PT, R36, 0x1, RZ ;  /* 0x0000000124467810 */ /* 0x000fe60007ffe0ff */
        /* <DEDUP_REMOVED lines=13> */
[----:B------:R-:W-:Y:S01]  /*8380*/  R2UR UR12, R108 ;  /* 0x000000006c0c72ca */ /* 0x000fe200000e0000 */
[----:B------:R-:W-:Y:S01]  /*8390*/  UIADD3 UR8, UPT, UPT, UR49, 0x3200, URZ ;  /* 0x0000320031087890 */ /* 0x000fe2000fffe0ff */
[----:B------:R-:W-:Y:S01]  /*83a0*/  R2UR UR13, R109 ;  /* 0x000000006d0d72ca */ /* 0x000fe200000e0000 */
[----:B--2---:R-:W-:Y:S04]  /*83b0*/  UIADD3 UR4, UP0, UPT, UR6, 0x780, URZ ;  /* 0x0000078006047890 */ /* 0x004fe8000ff1e0ff */
[----:B------:R-:W-:Y:S09]  /*83c0*/  UIADD3.X UR5, UPT, UPT, URZ, UR7, URZ, UP0, !UPT ;  /* 0x00000007ff057290 */ /* 0x000ff200087fe4ff */
[----:B------:R2:W-:Y:S01]  /*83d0*/  UTMASTG.5D.IM2COL [UR8], [UR4] ;  /* 0x00000008040073b5 */ /* 0x0005e20008060000 */
[----:B------:R0:W-:Y:S01]  /*83e0*/  UTMACMDFLUSH ;  /* 0x00000000000079b7 */ /* 0x0001e20000000000 */
[----:B--2---:R-:W-:Y:S04]  /*83f0*/  DEPBAR.LE SB0, 0x1 ;  /* 0x000080400000791a */ /* 0x004fe80000000000 */
.L_x_110:
[----:B------:R-:W-:Y:S05]  /*8400*/  BSYNC.RECONVERGENT B0 ;  /* 0x0000000000007941 */ /* 0x000fea0003800200 */
.L_x_109:
[----:B------:R-:W-:Y:S01]  /*8410*/  R2UR UR5, R73 ;  /* 0x00000000490572ca */ /* 0x000fe200000e0000 */
[----:B------:R-:W-:Y:S01]  /*8420*/  BAR.SYNC.DEFER_BLOCKING 0x1, 0x80 ;  /* 0x0042000000007b1d */ /* 0x000fe20000010000 */
[----:B------:R-:W-:Y:S01]  /*8430*/  R2UR UR4, R86 ;  /* 0x00000000560472ca */ /* 0x000fe200000e0000 */
[----:B------:R-:W-:Y:S01]  /*8440*/  UISETP.NE.AND UP0, UPT, UR52, URZ, UPT ;  /* 0x000000ff3400728c */ /* 0x000fe2000bf05270 */
[C---:B------:R-:W-:Y:S02]  /*8450*/  ISETP.NE.AND P0, PT, R70.reuse, 0x2, PT ;  /* 0x000000024600780c */ /* 0x040fe40003f05270 */
[----:B------:R-:W-:Y:S02]  /*8460*/  LOP3.LUT R89, R89, 0x1, RZ, 0x3c, !PT ;  /* 0x0000000159597812 */ /* 0x000fe400078e3cff */
[----:B------:R-:W-:Y:S02]  /*8470*/  SEL R3, RZ, 0x1, P0 ;  /* 0x00000001ff037807 */ /* 0x000fe40000000000 */
[----:B------:R-:W-:Y:S02]  /*8480*/  SEL R36, R70, RZ, P0 ;  /* 0x000000ff46247207 */ /* 0x000fe40000000000 */
[----:B------:R-:W-:Y:S01]  /*8490*/  LOP3.LUT R90, R90, R3, RZ, 0x3c, !PT ;  /* 0x000000035a5a7212 */ /* 0x000fe200078e3cff */
[----:B------:R-:W-:Y:S02]  /*84a0*/  UIADD3 UR24, UPT, UPT, UR36, UR5, URZ ;  /* 0x0000000524187290 */ /* 0x000fe4000fffe0ff */
[----:B------:R-:W-:Y:S01]  /*84b0*/  UIADD3 UR50, UPT, UPT, UR37, UR4, URZ ;  /* 0x0000000425327290 */ /* 0x000fe2000fffe0ff */
[----:B------:R-:W-:Y:S01]  /*84c0*/  UMOV UR51, UR61 ;  /* 0x0000003d00337c82 */ /* 0x000fe20008000000 */
[----:B------:R-:W-:Y:S10]  /*84d0*/  BRA.U UP0, `(.L_x_111) ;  /* 0xffffffd500147547 */ /* 0x000ff4000b83ffff */
[----:B------:R-:W-:Y:S05]  /*84e0*/  EXIT ;  /* 0x000000000000794d */ /* 0x000fea0003800000 */
.L_x_20:
[----:B------:R-:W-:Y:S07]  /*84f0*/  MOV R0, UR9 ;  /* 0x0000000900007c02 */ /* 0x000fee0008000f00 */
.L_x_112:
[----:B--2---:R2:W3:Y:S02]  /*8500*/  SYNCS.PHASECHK.TRANS64.TRYWAIT P0, [R0+URZ+0x88], R5 ;  /* 0x00008805000075a7 */ /* 0x0044e400080011ff */
[----:B---3--:R-:W-:Y:S05]  /*8510*/  @!P0 NANOSLEEP.SYNCS 0x989680 ;  /* 0x009896800000895d */ /* 0x008fea0003900000 */
[----:B------:R-:W3:Y:S02]  /*8520*/  @!P0 SYNCS.PHASECHK.TRANS64 P0, [R0+URZ+0x88], R5 ;  /* 0x00008805000085a7 */ /* 0x000ee400080010ff */
[----:B---3--:R-:W-:Y:S05]  /*8530*/  @!P0 BRA `(.L_x_112) ;  /* 0xfffffffc00f08947 */ /* 0x008fea000383ffff */
[----:B------:R-:W-:Y:S05]  /*8540*/  BRA `(.L_x_19) ;  /* 0xffffff94002c7947 */ /* 0x000fea000383ffff */
.L_x_26:
[----:B------:R-:W-:Y:S07]  /*8550*/  MOV R0, UR9 ;  /* 0x0000000900007c02 */ /* 0x000fee0008000f00 */
.L_x_113:
[----:B--2---:R2:W4:Y:S02]  /*8560*/  SYNCS.PHASECHK.TRANS64.TRYWAIT P0, [R0+URZ+0x88], R5 ;  /* 0x00008805000075a7 */ /* 0x00452400080011ff */
[----:B----4-:R-:W-:Y:S05]  /*8570*/  @!P0 NANOSLEEP.SYNCS 0x989680 ;  /* 0x009896800000895d */ /* 0x010fea0003900000 */
[----:B------:R-:W4:Y:S02]  /*8580*/  @!P0 SYNCS.PHASECHK.TRANS64 P0, [R0+URZ+0x88], R5 ;  /* 0x00008805000085a7 */ /* 0x000f2400080010ff */
[----:B----4-:R-:W-:Y:S05]  /*8590*/  @!P0 BRA `(.L_x_113) ;  /* 0xfffffffc00f08947 */ /* 0x010fea000383ffff */
[----:B------:R-:W-:Y:S05]  /*85a0*/  BRA `(.L_x_25) ;  /* 0xffffff9800bc7947 */ /* 0x000fea000383ffff */
.L_x_30:
[----:B------:R-:W-:-:S07]  /*85b0*/  MOV R0, UR30 ;  /* 0x0000001e00007c02 */ /* 0x000fce0008000f00 */
.L_x_114:
[----:B-1----:R1:W2:Y:S02]  /*85c0*/  SYNCS.PHASECHK.TRANS64.TRYWAIT P0, [R0+URZ+0x140], R3 ;  /* 0x00014003000075a7 */ /* 0x0022a400080011ff */
[----:B--2---:R-:W-:Y:S05]  /*85d0*/  @!P0 NANOSLEEP.SYNCS 0x989680 ;  /* 0x009896800000895d */ /* 0x004fea0003900000 */
[----:B------:R-:W2:Y:S02]  /*85e0*/  @!P0 SYNCS.PHASECHK.TRANS64 P0, [R0+URZ+0x140], R3 ;  /* 0x00014003000085a7 */ /* 0x000ea400080010ff */
[----:B--2---:R-:W-:Y:S05]  /*85f0*/  @!P0 BRA `(.L_x_114) ;  /* 0xfffffffc00f08947 */ /* 0x004fea000383ffff */
[----:B------:R-:W-:Y:S05]  /*8600*/  BRA `(.L_x_115) ;  /* 0xffffff9c008c7947 */ /* 0x000fea000383ffff */
.L_x_34:
[----:B------:R-:W-:-:S07]  /*8610*/  MOV R0, UR4 ;  /* 0x0000000400007c02 */ /* 0x000fce0008000f00 */
.L_x_116:
[----:B-1----:R1:W2:Y:S02]  /*8620*/  SYNCS.PHASECHK.TRANS64.TRYWAIT P0, [R0+URZ], R3 ;  /* 0x00000003000075a7 */ /* 0x0022a400080011ff */
[----:B--2---:R-:W-:Y:S05]  /*8630*/  @!P0 NANOSLEEP.SYNCS 0x989680 ;  /* 0x009896800000895d */ /* 0x004fea0003900000 */
[----:B------:R-:W2:Y:S02]  /*8640*/  @!P0 SYNCS.PHASECHK.TRANS64 P0, [R0+URZ], R3 ;  /* 0x00000003000085a7 */ /* 0x000ea400080010ff */
[----:B--2---:R-:W-:Y:S05]  /*8650*/  @!P0 BRA `(.L_x_116) ;  /* 0xfffffffc00f08947 */ /* 0x004fea000383ffff */
[----:B------:R-:W-:Y:S05]  /*8660*/  BRA `(.L_x_117) ;  /* 0xffffffa400247947 */ /* 0x000fea000383ffff */
.L_x_35:
[----:B------:R-:W-:-:S07]  /*8670*/  MOV R0, UR5 ;  /* 0x0000000500007c02 */ /* 0x000fce0008000f00 */
.L_x_118:
[----:B-1----:R1:W2:Y:S02]  /*8680*/  SYNCS.PHASECHK.TRANS64.TRYWAIT P0, [R0+URZ], R3 ;  /* 0x00000003000075a7 */ /* 0x0022a400080011ff */
[----:B--2---:R-:W-:Y:S05]  /*8690*/  @!P0 NANOSLEEP.SYNCS 0x989680 ;  /* 0x009896800000895d */ /* 0x004fea0003900000 */
[----:B------:R-:W2:Y:S02]  /*86a0*/  @!P0 SYNCS.PHASECHK.TRANS64 P0, [R0+URZ], R3 ;  /* 0x00000003000085a7 */ /* 0x000ea400080010ff */
[----:B--2---:R-:W-:Y:S05]  /*86b0*/  @!P0 BRA `(.L_x_118) ;  /* 0xfffffffc00f08947 */ /* 0x004fea000383ffff */
[----:B------:R-:W-:Y:S05]  /*86c0*/  BRA `(.L_x_119) ;  /* 0xffffffa400347947 */ /* 0x000fea000383ffff */
.L_x_36:
[----:B------:R-:W-:-:S07]  /*86d0*/  MOV R0, UR5 ;  /* 0x0000000500007c02 */ /* 0x000fce0008000f00 */
.L_x_120:
[----:B-1----:R1:W2:Y:S02]  /*86e0*/  SYNCS.PHASECHK.TRANS64.TRYWAIT P0, [R0+URZ], R3 ;  /* 0x00000003000075a7 */ /* 0x0022a400080011ff */
[----:B--2---:R-:W-:Y:S05]  /*86f0*/  @!P0 NANOSLEEP.SYNCS 0x989680 ;  /* 0x009896800000895d */ /* 0x004fea0003900000 */
[----:B------:R-:W2:Y:S02]  /*8700*/  @!P0 SYNCS.PHASECHK.TRANS64 P0, [R0+URZ], R3 ;  /* 0x00000003000085a7 */ /* 0x000ea400080010ff */
[----:B--2---:R-:W-:Y:S05]  /*8710*/  @!P0 BRA `(.L_x_120) ;  /* 0xfffffffc00f08947 */ /* 0x004fea000383ffff */
[----:B------:R-:W-:Y:S05]  /*8720*/  BRA `(.L_x_121) ;  /* 0xffffffa400447947 */ /* 0x000fea000383ffff */
.L_x_37:
[----:B------:R-:W-:-:S07]  /*8730*/  MOV R0, UR5 ;  /* 0x0000000500007c02 */ /* 0x000fce0008000f00 */
.L_x_122:
[----:B-1----:R1:W2:Y:S02]  /*8740*/  SYNCS.PHASECHK.TRANS64.TRYWAIT P0, [R0+URZ], R3 ;  /* 0x00000003000075a7 */ /* 0x0022a400080011ff */
[----:B--2---:R-:W-:Y:S05]  /*8750*/  @!P0 NANOSLEEP.SYNCS 0x989680 ;  /* 0x009896800000895d */ /* 0x004fea0003900000 */
[----:B------:R-:W2:Y:S02]  /*8760*/  @!P0 SYNCS.PHASECHK.TRANS64 P0, [R0+URZ], R3 ;  /* 0x00000003000085a7 */ /* 0x000ea400080010ff */
[----:B--2---:R-:W-:Y:S05]  /*8770*/  @!P0 BRA `(.L_x_122) ;  /* 0xfffffffc00f08947 */ /* 0x004fea000383ffff */
[----:B------:R-:W-:Y:S05]  /*8780*/  BRA `(.L_x_123) ;  /* 0xffffffa400547947 */ /* 0x000fea000383ffff */
.L_x_38:
[----:B------:R-:W-:-:S07]  /*8790*/  MOV R0, UR5 ;  /* 0x0000000500007c02 */ /* 0x000fce0008000f00 */
.L_x_124:
[----:B-1----:R1:W2:Y:S02]  /*87a0*/  SYNCS.PHASECHK.TRANS64.TRYWAIT P0, [R0+URZ], R3 ;  /* 0x00000003000075a7 */ /* 0x0022a400080011ff */
[----:B--2---:R-:W-:Y:S05]  /*87b0*/  @!P0 NANOSLEEP.SYNCS 0x989680 ;  /* 0x009896800000895d */ /* 0x004fea0003900000 */
[----:B------:R-:W2:Y:S02]  /*87c0*/  @!P0 SYNCS.PHASECHK.TRANS64 P0, [R0+URZ], R3 ;  /* 0x00000003000085a7 */ /* 0x000ea400080010ff */
[----:B--2---:R-:W-:Y:S05]  /*87d0*/  @!P0 BRA `(.L_x_124) ;  /* 0xfffffffc00f08947 */ /* 0x004fea000383ffff */
[----:B------:R-:W-:Y:S05]  /*87e0*/  BRA `(.L_x_125) ;  /* 0xffffffa400647947 */ /* 0x000fea000383ffff */
.L_x_39:
[----:B------:R-:W-:-:S07]  /*87f0*/  MOV R0, UR5 ;  /* 0x0000000500007c02 */ /* 0x000fce0008000f00 */
.L_x_126:
[----:B-1----:R1:W2:Y:S02]  /*8800*/  SYNCS.PHASECHK.TRANS64.TRYWAIT P0, [R0+URZ], R3 ;  /* 0x00000003000075a7 */ /* 0x0022a400080011ff */
[----:B--2---:R-:W-:Y:S05]  /*8810*/  @!P0 NANOSLEEP.SYNCS 0x989680 ;  /* 0x009896800000895d */ /* 0x004fea0003900000 */
[----:B------:R-:W2:Y:S02]  /*8820*/  @!P0 SYNCS.PHASECHK.TRANS64 P0, [R0+URZ], R3 ;  /* 0x00000003000085a7 */ /* 0x000ea400080010ff */
[----:B--2---:R-:W-:Y:S05]  /*8830*/  @!P0 BRA `(.L_x_126) ;  /* 0xfffffffc00f08947 */ /* 0x004fea000383ffff */
[----:B------:R-:W-:Y:S05]  /*8840*/  BRA `(.L_x_127) ;  /* 0xffffffa400747947 */ /* 0x000fea000383ffff */
.L_x_40:
[----:B------:R-:W-:-:S07]  /*8850*/  MOV R0, UR5 ;  /* 0x0000000500007c02 */ /* 0x000fce0008000f00 */
.L_x_128:
[----:B-1----:R1:W2:Y:S02]  /*8860*/  SYNCS.PHASECHK.TRANS64.TRYWAIT P0, [R0+URZ], R3 ;  /* 0x00000003000075a7 */ /* 0x0022a400080011ff */
[----:B--2---:R-:W-:Y:S05]  /*8870*/  @!P0 NANOSLEEP.SYNCS 0x989680 ;  /* 0x009896800000895d */ /* 0x004fea0003900000 */
[----:B------:R-:W2:Y:S02]  /*8880*/  @!P0 SYNCS.PHASECHK.TRANS64 P0, [R0+URZ], R3 ;  /* 0x00000003000085a7 */ /* 0x000ea400080010ff */
[----:B--2---:R-:W-:Y:S05]  /*8890*/  @!P0 BRA `(.L_x_128) ;  /* 0xfffffffc00f08947 */ /* 0x004fea000383ffff */
[----:B------:R-:W-:Y:S05]  /*88a0*/  BRA `(.L_x_129) ;  /* 0xffffffa400847947 */ /* 0x000fea000383ffff */
.L_x_41:
[----:B------:R-:W-:-:S07]  /*88b0*/  MOV R0, UR5 ;  /* 0x0000000500007c02 */ /* 0x000fce0008000f00 */
.L_x_130:
[----:B-1----:R1:W2:Y:S02]  /*88c0*/  SYNCS.PHASECHK.TRANS64.TRYWAIT P0, [R0+URZ], R3 ;  /* 0x00000003000075a7 */ /* 0x0022a400080011ff */
[----:B--2---:R-:W-:Y:S05]  /*88d0*/  @!P0 NANOSLEEP.SYNCS 0x989680 ;  /* 0x009896800000895d */ /* 0x004fea0003900000 */
[----:B------:R-:W2:Y:S02]  /*88e0*/  @!P0 SYNCS.PHASECHK.TRANS64 P0, [R0+URZ], R3 ;  /* 0x00000003000085a7 */ /* 0x000ea400080010ff */
[----:B--2---:R-:W-:Y:S05]  /*88f0*/  @!P0 BRA `(.L_x_130) ;  /* 0xfffffffc00f08947 */ /* 0x004fea000383ffff */
[----:B------:R-:W-:Y:S05]  /*8900*/  BRA `(.L_x_131) ;  /* 0xffffffa400947947 */ /* 0x000fea000383ffff */
.L_x_42:
[----:B------:R-:W-:-:S07]  /*8910*/  MOV R0, UR5 ;  /* 0x0000000500007c02 */ /* 0x000fce0008000f00 */
.L_x_132:
[----:B-1----:R1:W2:Y:S02]  /*8920*/  SYNCS.PHASECHK.TRANS64.TRYWAIT P0, [R0+URZ], R3 ;  /* 0x00000003000075a7 */ /* 0x0022a400080011ff */
[----:B--2---:R-:W-:Y:S05]  /*8930*/  @!P0 NANOSLEEP.SYNCS 0x989680 ;  /* 0x009896800000895d */ /* 0x004fea0003900000 */
[----:B------:R-:W2:Y:S02]  /*8940*/  @!P0 SYNCS.PHASECHK.TRANS64 P0, [R0+URZ], R3 ;  /* 0x00000003000085a7 */ /* 0x000ea400080010ff */
[----:B--2---:R-:W-:Y:S05]  /*8950*/  @!P0 BRA `(.L_x_132) ;  /* 0xfffffffc00f08947 */ /* 0x004fea000383ffff */
[----:B------:R-:W-:Y:S05]  /*8960*/  BRA `(.L_x_133) ;  /* 0xffffffa400a47947 */ /* 0x000fea000383ffff */
.L_x_43:
[----:B------:R-:W-:-:S07]  /*8970*/  MOV R0, UR5 ;  /* 0x0000000500007c02 */ /* 0x000fce0008000f00 */
.L_x_134:
[----:B-1----:R1:W2:Y:S02]  /*8980*/  SYNCS.PHASECHK.TRANS64.TRYWAIT P0, [R0+URZ], R3 ;  /* 0x00000003000075a7 */ /* 0x0022a400080011ff */
[----:B--2---:R-:W-:Y:S05]  /*8990*/  @!P0 NANOSLEEP.SYNCS 0x989680 ;  /* 0x009896800000895d */ /* 0x004fea0003900000 */
[----:B------:R-:W2:Y:S02]  /*89a0*/  @!P0 SYNCS.PHASECHK.TRANS64 P0, [R0+URZ], R3 ;  /* 0x00000003000085a7 */ /* 0x000ea400080010ff */
[----:B--2---:R-:W-:Y:S05]  /*89b0*/  @!P0 BRA `(.L_x_134) ;  /* 0xfffffffc00f08947 */ /* 0x004fea000383ffff */
[----:B------:R-:W-:Y:S05]  /*89c0*/  BRA `(.L_x_135) ;  /* 0xffffffa400b47947 */ /* 0x000fea000383ffff */
.L_x_44:
[----:B------:R-:W-:-:S07]  /*89d0*/  MOV R0, UR5 ;  /* 0x0000000500007c02 */ /* 0x000fce0008000f00 */
.L_x_136:
[----:B-1----:R1:W2:Y:S02]  /*89e0*/  SYNCS.PHASECHK.TRANS64.TRYWAIT P0, [R0+URZ], R3 ;  /* 0x00000003000075a7 */ /* 0x0022a400080011ff */
[----:B--2---:R-:W-:Y:S05]  /*89f0*/  @!P0 NANOSLEEP.SYNCS 0x989680 ;  /* 0x009896800000895d */ /* 0x004fea0003900000 */
[----:B------:R-:W2:Y:S02]  /*8a00*/  @!P0 SYNCS.PHASECHK.TRANS64 P0, [R0+URZ], R3 ;  /* 0x00000003000085a7 */ /* 0x000ea400080010ff */
[----:B--2---:R-:W-:Y:S05]  /*8a10*/  @!P0 BRA `(.L_x_136) ;  /* 0xfffffffc00f08947 */ /* 0x004fea000383ffff */
[----:B------:R-:W-:Y:S05]  /*8a20*/  BRA `(.L_x_137) ;  /* 0xffffffa400c47947 */ /* 0x000fea000383ffff */
.L_x_45:
[----:B------:R-:W-:-:S07]  /*8a30*/  MOV R0, UR5 ;  /* 0x0000000500007c02 */ /* 0x000fce0008000f00 */
.L_x_138:
[----:B-1----:R1:W2:Y:S02]  /*8a40*/  SYNCS.PHASECHK.TRANS64.TRYWAIT P0, [R0+URZ], R3 ;  /* 0x00000003000075a7 */ /* 0x0022a400080011ff */
[----:B--2---:R-:W-:Y:S05]  /*8a50*/  @!P0 NANOSLEEP.SYNCS 0x989680 ;  /* 0x009896800000895d */ /* 0x004fea0003900000 */
[----:B------:R-:W2:Y:S02]  /*8a60*/  @!P0 SYNCS.PHASECHK.TRANS64 P0, [R0+URZ], R3 ;  /* 0x00000003000085a7 */ /* 0x000ea400080010ff */
[----:B--2---:R-:W-:Y:S05]  /*8a70*/  @!P0 BRA `(.L_x_138) ;  /* 0xfffffffc00f08947 */ /* 0x004fea000383ffff */
[----:B------:R-:W-:Y:S05]  /*8a80*/  BRA `(.L_x_139) ;  /* 0xffffffa400d47947 */ /* 0x000fea000383ffff */
.L_x_46:
[----:B------:R-:W-:-:S07]  /*8a90*/  MOV R0, UR5 ;  /* 0x0000000500007c02 */ /* 0x000fce0008000f00 */
.L_x_140:
[----:B-1----:R1:W2:Y:S02]  /*8aa0*/  SYNCS.PHASECHK.TRANS64.TRYWAIT P0, [R0+URZ], R3 ;  /* 0x00000003000075a7 */ /* 0x0022a400080011ff */
[----:B--2---:R-:W-:Y:S05]  /*8ab0*/  @!P0 NANOSLEEP.SYNCS 0x989680 ;  /* 0x009896800000895d */ /* 0x004fea0003900000 */
[----:B------:R-:W2:Y:S02]  /*8ac0*/  @!P0 SYNCS.PHASECHK.TRANS64 P0, [R0+URZ], R3 ;  /* 0x00000003000085a7 */ /* 0x000ea400080010ff */
[----:B--2---:R-:W-:Y:S05]  /*8ad0*/  @!P0 BRA `(.L_x_140) ;  /* 0xfffffffc00f08947 */ /* 0x004fea000383ffff */
[----:B------:R-:W-:Y:S05]  /*8ae0*/  BRA `(.L_x_141) ;  /* 0xffffffa400e47947 */ /* 0x000fea000383ffff */
.L_x_47:
[----:B------:R-:W-:-:S07]  /*8af0*/  MOV R0, UR5 ;  /* 0x0000000500007c02 */ /* 0x000fce0008000f00 */
.L_x_142:
[----:B-1----:R1:W2:Y:S02]  /*8b00*/  SYNCS.PHASECHK.TRANS64.TRYWAIT P0, [R0+URZ], R3 ;  /* 0x00000003000075a7 */ /* 0x0022a400080011ff */
[----:B--2---:R-:W-:Y:S05]  /*8b10*/  @!P0 NANOSLEEP.SYNCS 0x989680 ;  /* 0x009896800000895d */ /* 0x004fea0003900000 */
[----:B------:R-:W2:Y:S02]  /*8b20*/  @!P0 SYNCS.PHASECHK.TRANS64 P0, [R0+URZ], R3 ;  /* 0x00000003000085a7 */ /* 0x000ea400080010ff */
[----:B--2---:R-:W-:Y:S05]  /*8b30*/  @!P0 BRA `(.L_x_142) ;  /* 0xfffffffc00f08947 */ /* 0x004fea000383ffff */
[----:B------:R-:W-:Y:S05]  /*8b40*/  BRA `(.L_x_143) ;  /* 0xffffffa400f47947 */ /* 0x000fea000383ffff */
.L_x_48:
[----:B------:R-:W-:-:S07]  /*8b50*/  MOV R0, UR5 ;  /* 0x0000000500007c02 */ /* 0x000fce0008000f00 */
.L_x_144:
[----:B-1----:R1:W2:Y:S02]  /*8b60*/  SYNCS.PHASECHK.TRANS64.TRYWAIT P0, [R0+URZ], R3 ;  /* 0x00000003000075a7 */ /* 0x0022a400080011ff */
[----:B--2---:R-:W-:Y:S05]  /*8b70*/  @!P0 NANOSLEEP.SYNCS 0x989680 ;  /* 0x009896800000895d */ /* 0x004fea0003900000 */
[----:B------:R-:W2:Y:S02]  /*8b80*/  @!P0 SYNCS.PHASECHK.TRANS64 P0, [R0+URZ], R3 ;  /* 0x00000003000085a7 */ /* 0x000ea400080010ff */
[----:B--2---:R-:W-:Y:S05]  /*8b90*/  @!P0 BRA `(.L_x_144) ;  /* 0xfffffffc00f08947 */ /* 0x004fea000383ffff */
[----:B------:R-:W-:Y:S05]  /*8ba0*/  BRA `(.L_x_145) ;  /* 0xffffffa800047947 */ /* 0x000fea000383ffff */
.L_x_49:
[----:B------:R-:W-:-:S07]  /*8bb0*/  MOV R0, UR5 ;  /* 0x0000000500007c02 */ /* 0x000fce0008000f00 */
.L_x_146:
[----:B-1----:R1:W2:Y:S02]  /*8bc0*/  SYNCS.PHASECHK.TRANS64.TRYWAIT P0, [R0+URZ], R3 ;  /* 0x00000003000075a7 */ /* 0x0022a400080011ff */
[----:B--2---:R-:W-:Y:S05]  /*8bd0*/  @!P0 NANOSLEEP.SYNCS 0x989680 ;  /* 0x009896800000895d */ /* 0x004fea0003900000 */
[----:B------:R-:W2:Y:S02]  /*8be0*/  @!P0 SYNCS.PHASECHK.TRANS64 P0, [R0+URZ], R3 ;  /* 0x00000003000085a7 */ /* 0x000ea400080010ff */
[----:B--2---:R-:W-:Y:S05]  /*8bf0*/  @!P0 BRA `(.L_x_146) ;  /* 0xfffffffc00f08947 */ /* 0x004fea000383ffff */
[----:B------:R-:W-:Y:S05]  /*8c00*/  BRA `(.L_x_147) ;  /* 0xffffffa800147947 */ /* 0x000fea000383ffff */
.L_x_52:
[----:B------:R-:W-:-:S07]  /*8c10*/  MOV R4, UR4 ;  /* 0x0000000400047c02 */ /* 0x000fce0008000f00 */
.L_x_148:
[----:B--2---:R2:W3:Y:S02]  /*8c20*/  SYNCS.PHASECHK.TRANS64.TRYWAIT P1, [R4+URZ+0x148], R7 ;  /* 0x00014807040075a7 */ /* 0x0044e400080211ff */
[----:B---3--:R-:W-:Y:S05]  /*8c30*/  @!P1 NANOSLEEP.SYNCS 0x989680 ;  /* 0x009896800000995d */ /* 0x008fea0003900000 */
[----:B------:R-:W3:Y:S02]  /*8c40*/  @!P1 SYNCS.PHASECHK.TRANS64 P1, [R4+URZ+0x148], R7 ;  /* 0x00014807040095a7 */ /* 0x000ee400080210ff */
[----:B---3--:R-:W-:Y:S05]  /*8c50*/  @!P1 BRA `(.L_x_148) ;  /* 0xfffffffc00f09947 */ /* 0x008fea000383ffff */
[----:B------:R-:W-:Y:S05]  /*8c60*/  BRA `(.L_x_149) ;  /* 0xffffffa800847947 */ /* 0x000fea000383ffff */
.L_x_53:
[----:B--2---:R-:W-:-:S07]  /*8c70*/  MOV R4, UR4 ;  /* 0x0000000400047c02 */ /* 0x004fce0008000f00 */
.L_x_150:
[----:B--2---:R2:W3:Y:S02]  /*8c80*/  SYNCS.PHASECHK.TRANS64.TRYWAIT P1, [R4+URZ+0x140], R5 ;  /* 0x00014005040075a7 */ /* 0x0044e400080211ff */
[----:B---3--:R-:W-:Y:S05]  /*8c90*/  @!P1 NANOSLEEP.SYNCS 0x989680 ;  /* 0x009896800000995d */ /* 0x008fea0003900000 */
[----:B------:R-:W3:Y:S02]  /*8ca0*/  @!P1 SYNCS.PHASECHK.TRANS64 P1, [R4+URZ+0x140], R5 ;  /* 0x00014005040095a7 */ /* 0x000ee400080210ff */
[----:B---3--:R-:W-:Y:S05]  /*8cb0*/  @!P1 BRA `(.L_x_150) ;  /* 0xfffffffc00f09947 */ /* 0x008fea000383ffff */
[----:B------:R-:W-:Y:S05]  /*8cc0*/  BRA `(.L_x_151) ;  /* 0xffffffa8008c7947 */ /* 0x000fea000383ffff */
.L_x_61:
[----:B------:R-:W-:-:S07]  /*8cd0*/  MOV R0, UR18 ;  /* 0x0000001200007c02 */ /* 0x000fce0008000f00 */
.L_x_152:
[----:B-1----:R1:W2:Y:S02]  /*8ce0*/  SYNCS.PHASECHK.TRANS64.TRYWAIT P0, [R0+URZ+0x140], R5 ;  /* 0x00014005000075a7 */ /* 0x0022a400080011ff */
[----:B--2---:R-:W-:Y:S05]  /*8cf0*/  @!P0 NANOSLEEP.SYNCS 0x989680 ;  /* 0x009896800000895d */ /* 0x004fea0003900000 */
[----:B------:R-:W2:Y:S02]  /*8d00*/  @!P0 SYNCS.PHASECHK.TRANS64 P0, [R0+URZ+0x140], R5 ;  /* 0x00014005000085a7 */ /* 0x000ea400080010ff */
[----:B--2---:R-:W-:Y:S05]  /*8d10*/  @!P0 BRA `(.L_x_152) ;  /* 0xfffffffc00f08947 */ /* 0x004fea000383ffff */
[----:B------:R-:W-:Y:S05]  /*8d20*/  BRA `(.L_x_153) ;  /* 0xffffffb000047947 */ /* 0x000fea000383ffff */
.L_x_62:
[----:B------:R-:W-:-:S07]  /*8d30*/  MOV R5, UR22 ;  /* 0x0000001600057c02 */ /* 0x000fce0008000f00 */
.L_x_154:
[----:B-1----:R1:W2:Y:S02]  /*8d40*/  SYNCS.PHASECHK.TRANS64.TRYWAIT P0, [R5+URZ+0x160], R0 ;  /* 0x00016000050075a7 */ /* 0x0022a400080011ff */
[----:B--2---:R-:W-:Y:S05]  /*8d50*/  @!P0 NANOSLEEP.SYNCS 0x989680 ;  /* 0x009896800000895d */ /* 0x004fea0003900000 */
[----:B------:R-:W2:Y:S02]  /*8d60*/  @!P0 SYNCS.PHASECHK.TRANS64 P0, [R5+URZ+0x160], R0 ;  /* 0x00016000050085a7 */ /* 0x000ea400080010ff */
[----:B--2---:R-:W-:Y:S05]  /*8d70*/  @!P0 BRA `(.L_x_154) ;  /* 0xfffffffc00f08947 */ /* 0x004fea000383ffff */
[----:B------:R-:W-:Y:S05]  /*8d80*/  BRA `(.L_x_155) ;  /* 0xffffffb000207947 */ /* 0x000fea000383ffff */
.L_x_65:
[----:B-1----:R-:W-:Y:S07]  /*8d90*/  MOV R0, UR16 ;  /* 0x0000001000007c02 */ /* 0x002fee0008000f00 */
.L_x_156:
[----:B-1----:R1:W2:Y:S02]  /*8da0*/  SYNCS.PHASECHK.TRANS64.TRYWAIT P0, [R0+URZ], R5 ;  /* 0x00000005000075a7 */ /* 0x0022a400080011ff */
[----:B--2---:R-:W-:Y:S05]  /*8db0*/  @!P0 NANOSLEEP.SYNCS 0x989680 ;  /* 0x009896800000895d */ /* 0x004fea0003900000 */
[----:B------:R-:W2:Y:S02]  /*8dc0*/  @!P0 SYNCS.PHASECHK.TRANS64 P0, [R0+URZ], R5 ;  /* 0x00000005000085a7 */ /* 0x000ea400080010ff */
[----:B--2---:R-:W-:Y:S05]  /*8dd0*/  @!P0 BRA `(.L_x_156) ;  /* 0xfffffffc00f08947 */ /* 0x004fea000383ffff */
[----:B------:R-:W-:Y:S05]  /*8de0*/  BRA `(.L_x_64) ;  /* 0xffffffb000447947 */ /* 0x000fea000383ffff */
.L_x_68:
[----:B------:R-:W-:-:S07]  /*8df0*/  MOV R0, UR4 ;  /* 0x0000000400007c02 */ /* 0x000fce0008000f00 */
.L_x_157:
[----:B-1----:R1:W3:Y:S02]  /*8e00*/  SYNCS.PHASECHK.TRANS64.TRYWAIT P0, [R0+URZ], R3 ;  /* 0x00000003000075a7 */ /* 0x0022e400080011ff */
[----:B---3--:R-:W-:Y:S05]  /*8e10*/  @!P0 NANOSLEEP.SYNCS 0x989680 ;  /* 0x009896800000895d */ /* 0x008fea0003900000 */
[----:B------:R-:W3:Y:S02]  /*8e20*/  @!P0 SYNCS.PHASECHK.TRANS64 P0, [R0+URZ], R3 ;  /* 0x00000003000085a7 */ /* 0x000ee400080010ff */
[----:B---3--:R-:W-:Y:S05]  /*8e30*/  @!P0 BRA `(.L_x_157) ;  /* 0xfffffffc00f08947 */ /* 0x008fea000383ffff */
[----:B------:R-:W-:Y:S05]  /*8e40*/  BRA `(.L_x_158) ;  /* 0xffffffb400107947 */ /* 0x000fea000383ffff */
.L_x_69:
[----:B------:R-:W-:-:S07]  /*8e50*/  MOV R0, UR4 ;  /* 0x0000000400007c02 */ /* 0x000fce0008000f00 */
.L_x_159:
[----:B-1----:R1:W2:Y:S02]  /*8e60*/  SYNCS.PHASECHK.TRANS64.TRYWAIT P0, [R0+URZ], R3 ;  /* 0x00000003000075a7 */ /* 0x0022a400080011ff */
[----:B--2---:R-:W-:Y:S05]  /*8e70*/  @!P0 NANOSLEEP.SYNCS 0x989680 ;  /* 0x009896800000895d */ /* 0x004fea0003900000 */
[----:B------:R-:W2:Y:S02]  /*8e80*/  @!P0 SYNCS.PHASECHK.TRANS64 P0, [R0+URZ], R3 ;  /* 0x00000003000085a7 */ /* 0x000ea400080010ff */
[----:B--2---:R-:W-:Y:S05]  /*8e90*/  @!P0 BRA `(.L_x_159) ;  /* 0xfffffffc00f08947 */ /* 0x004fea000383ffff */
[----:B------:R-:W-:Y:S05]  /*8ea0*/  BRA `(.L_x_160) ;  /* 0xffffffb4001c7947 */ /* 0x000fea000383ffff */
.L_x_74:
[----:B------:R-:W-:Y:S07]  /*8eb0*/  MOV R0, UR22 ;  /* 0x0000001600007c02 */ /* 0x000fee0008000f00 */
.L_x_161:
[----:B-1----:R1:W3:Y:S02]  /*8ec0*/  SYNCS.PHASECHK.TRANS64.TRYWAIT P0, [R0+URZ+0x140], R5 ;  /* 0x00014005000075a7 */ /* 0x0022e400080011ff */
[----:B---3--:R-:W-:Y:S05]  /*8ed0*/  @!P0 NANOSLEEP.SYNCS 0x989680 ;  /* 0x009896800000895d */ /* 0x008fea0003900000 */
[----:B------:R-:W3:Y:S02]  /*8ee0*/  @!P0 SYNCS.PHASECHK.TRANS64 P0, [R0+URZ+0x140], R5 ;  /* 0x00014005000085a7 */ /* 0x000ee400080010ff */
[----:B---3--:R-:W-:Y:S05]  /*8ef0*/  @!P0 BRA `(.L_x_161) ;  /* 0xfffffffc00f08947 */ /* 0x008fea000383ffff */
[----:B------:R-:W-:Y:S05]  /*8f00*/  BRA `(.L_x_162) ;  /* 0xffffffb800687947 */ /* 0x000fea000383ffff */
.L_x_77:
[----:B------:R-:W-:Y:S07]  /*8f10*/  MOV R0, UR22 ;  /* 0x0000001600007c02 */ /* 0x000fee0008000f00 */
.L_x_163:
[----:B-1----:R1:W3:Y:S02]  /*8f20*/  SYNCS.PHASECHK.TRANS64.TRYWAIT P2, [R0+URZ+0x138], R11 ;  /* 0x0001380b000075a7 */ /* 0x0022e400080411ff */
[----:B---3--:R-:W-:Y:S05]  /*8f30*/  @!P2 NANOSLEEP.SYNCS 0x989680 ;  /* 0x009896800000a95d */ /* 0x008fea0003900000 */
[----:B------:R-:W3:Y:S02]  /*8f40*/  @!P2 SYNCS.PHASECHK.TRANS64 P2, [R0+URZ+0x138], R11 ;  /* 0x0001380b0000a5a7 */ /* 0x000ee400080410ff */
[----:B---3--:R-:W-:Y:S05]  /*8f50*/  @!P2 BRA `(.L_x_163) ;  /* 0xfffffffc00f0a947 */ /* 0x008fea000383ffff */
[----:B------:R-:W-:Y:S05]  /*8f60*/  BRA `(.L_x_76) ;  /* 0xffffffbc00cc7947 */ /* 0x000fea000383ffff */
.L_x_80:
[----:B------:R-:W-:Y:S07]  /*8f70*/  MOV R2, UR22 ;  /* 0x0000001600027c02 */ /* 0x000fee0008000f00 */
.L_x_164:
[----:B-1----:R1:W3:Y:S02]  /*8f80*/  SYNCS.PHASECHK.TRANS64.TRYWAIT P1, [R2+URZ+0x120], R9 ;  /* 0x00012009020075a7 */ /* 0x0022e400080211ff */
[----:B---3--:R-:W-:Y:S05]  /*8f90*/  @!P1 NANOSLEEP.SYNCS 0x989680 ;  /* 0x009896800000995d */ /* 0x008fea0003900000 */
[----:B------:R-:W3:Y:S02]  /*8fa0*/  @!P1 SYNCS.PHASECHK.TRANS64 P1, [R2+URZ+0x120], R9 ;  /* 0x00012009020095a7 */ /* 0x000ee400080210ff */
[----:B---3--:R-:W-:Y:S05]  /*8fb0*/  @!P1 BRA `(.L_x_164) ;  /* 0xfffffffc00f09947 */ /* 0x008fea000383ffff */
[----:B------:R-:W-:Y:S05]  /*8fc0*/  BRA `(.L_x_165) ;  /* 0xffffffc000807947 */ /* 0x000fea000383ffff */
.L_x_81:
[----:B------:R-:W-:Y:S07]  /*8fd0*/  MOV R0, UR22 ;  /* 0x0000001600007c02 */ /* 0x000fee0008000f00 */
.L_x_166:
[----:B-1----:R1:W3:Y:S02]  /*8fe0*/  SYNCS.PHASECHK.TRANS64.TRYWAIT P0, [R0+URZ+0x128], R9 ;  /* 0x00012809000075a7 */ /* 0x0022e400080011ff */
[----:B---3--:R-:W-:Y:S05]  /*8ff0*/  @!P0 NANOSLEEP.SYNCS 0x989680 ;  /* 0x009896800000895d */ /* 0x008fea0003900000 */
[----:B------:R-:W3:Y:S02]  /*9000*/  @!P0 SYNCS.PHASECHK.TRANS64 P0, [R0+URZ+0x128], R9 ;  /* 0x00012809000085a7 */ /* 0x000ee400080010ff */
[----:B---3--:R-:W-:Y:S05]  /*9010*/  @!P0 BRA `(.L_x_166) ;  /* 0xfffffffc00f08947 */ /* 0x008fea000383ffff */
[----:B------:R-:W-:Y:S05]  /*9020*/  BRA `(.L_x_167) ;  /* 0xffffffc000c87947 */ /* 0x000fea000383ffff */
.L_x_83:
[----:B------:R-:W-:-:S07]  /*9030*/  MOV R0, UR22 ;  /* 0x0000001600007c02 */ /* 0x000fce0008000f00 */
.L_x_168:
[----:B-1----:R1:W3:Y:S02]  /*9040*/  SYNCS.PHASECHK.TRANS64.TRYWAIT P0, [R0+URZ+0x120], R3 ;  /* 0x00012003000075a7 */ /* 0x0022e400080011ff */
[----:B---3--:R-:W-:Y:S05]  /*9050*/  @!P0 NANOSLEEP.SYNCS 0x989680 ;  /* 0x009896800000895d */ /* 0x008fea0003900000 */
[----:B------:R-:W3:Y:S02]  /*9060*/  @!P0 SYNCS.PHASECHK.TRANS64 P0, [R0+URZ+0x120], R3 ;  /* 0x00012003000085a7 */ /* 0x000ee400080010ff */
[----:B---3--:R-:W-:Y:S05]  /*9070*/  @!P0 BRA `(.L_x_168) ;  /* 0xfffffffc00f08947 */ /* 0x008fea000383ffff */
[----:B------:R-:W-:Y:S05]  /*9080*/  BRA `(.L_x_169) ;  /* 0xffffffc4002c7947 */ /* 0x000fea000383ffff */
.L_x_85:
[----:B------:R-:W-:Y:S07]  /*9090*/  MOV R0, UR49 ;  /* 0x0000003100007c02 */ /* 0x000fee0008000f00 */
.L_x_170:
[----:B-1----:R1:W2:Y:S02]  /*90a0*/  SYNCS.PHASECHK.TRANS64.TRYWAIT P0, [R0+URZ+0x140], R3 ;  /* 0x00014003000075a7 */ /* 0x0022a400080011ff */
[----:B--2---:R-:W-:Y:S05]  /*90b0*/  @!P0 NANOSLEEP.SYNCS 0x989680 ;  /* 0x009896800000895d */ /* 0x004fea0003900000 */
[----:B------:R-:W2:Y:S02]  /*90c0*/  @!P0 SYNCS.PHASECHK.TRANS64 P0, [R0+URZ+0x140], R3 ;  /* 0x00014003000085a7 */ /* 0x000ea400080010ff */
[----:B--2---:R-:W-:Y:S05]  /*90d0*/  @!P0 BRA `(.L_x_170) ;  /* 0xfffffffc00f08947 */ /* 0x004fea000383ffff */
[----:B------:R-:W-:Y:S05]  /*90e0*/  BRA `(.L_x_171) ;  /* 0xffffffc8001c7947 */ /* 0x000fea000383ffff */
.L_x_96:
[----:B--2---:R2:W3:Y:S02]  /*90f0*/  SYNCS.PHASECHK.TRANS64.TRYWAIT P1, [R0+URZ+0x110], R3 ;  /* 0x00011003000075a7 */ /* 0x0044e400080211ff */
[----:B---3--:R-:W-:Y:S05]  /*9100*/  @!P1 NANOSLEEP.SYNCS 0x989680 ;  /* 0x009896800000995d */ /* 0x008fea0003900000 */
[----:B------:R-:W3:Y:S02]  /*9110*/  @!P1 SYNCS.PHASECHK.TRANS64 P1, [R0+URZ+0x110], R3 ;  /* 0x00011003000095a7 */ /* 0x000ee400080210ff */
[----:B---3--:R-:W-:Y:S05]  /*9120*/  @!P1 BRA `(.L_x_96) ;  /* 0xfffffffc00f09947 */ /* 0x008fea000383ffff */
[----:B------:R-:W-:Y:S05]  /*9130*/  BRA `(.L_x_95) ;  /* 0xffffffd800047947 */ /* 0x000fea000383ffff */
.L_x_98:
[----:B----4-:R4:W1:Y:S02]  /*9140*/  SYNCS.PHASECHK.TRANS64.TRYWAIT P0, [R117+URZ+0x150], R4 ;  /* 0x00015004750075a7 */ /* 0x01086400080011ff */
[----:B-1----:R-:W-:Y:S05]  /*9150*/  @!P0 NANOSLEEP.SYNCS 0x989680 ;  /* 0x009896800000895d */ /* 0x002fea0003900000 */
[----:B------:R-:W1:Y:S02]  /*9160*/  @!P0 SYNCS.PHASECHK.TRANS64 P0, [R117+URZ+0x150], R4 ;  /* 0x00015004750085a7 */ /* 0x000e6400080010ff */
[----:B-1----:R-:W-:Y:S05]  /*9170*/  @!P0 BRA `(.L_x_98) ;  /* 0xfffffffc00f08947 */ /* 0x002fea000383ffff */
[----:B------:R-:W-:Y:S05]  /*9180*/  BRA `(.L_x_97) ;  /* 0xffffffd800547947 */ /* 0x000fea000383ffff */
.L_x_107:
[----:B---3--:R3:W4:Y:S02]  /*9190*/  SYNCS.PHASECHK.TRANS64.TRYWAIT P0, [R125+URZ+0x110], R4 ;  /* 0x000110047d0075a7 */ /* 0x00872400080011ff */
[----:B----4-:R-:W-:Y:S05]  /*91a0*/  @!P0 NANOSLEEP.SYNCS 0x989680 ;  /* 0x009896800000895d */ /* 0x010fea0003900000 */
[----:B------:R-:W4:Y:S02]  /*91b0*/  @!P0 SYNCS.PHASECHK.TRANS64 P0, [R125+URZ+0x110], R4 ;  /* 0x000110047d0085a7 */ /* 0x000f2400080010ff */
[----:B----4-:R-:W-:Y:S05]  /*91c0*/  @!P0 BRA `(.L_x_107) ;  /* 0xfffffffc00f08947 */ /* 0x010fea000383ffff */
[----:B------:R-:W-:Y:S05]  /*91d0*/  BRA `(.L_x_106) ;  /* 0xffffffe4005c7947 */ /* 0x000fea000383ffff */
        .weak           $__internal_0_$__cuda_sm10x_tcgen05_guardrail_trap_col_being_dealloced_not_returned_by_alloc
        .type           $__internal_0_$__cuda_sm10x_tcgen05_guardrail_trap_col_being_dealloced_not_returned_by_alloc,@function
        .size           $__internal_0_$__cuda_sm10x_tcgen05_guardrail_trap_col_being_dealloced_not_returned_by_alloc,($__internal_1_$__cuda_sm10x_tcgen05_guardrail_trap_phase_invalid_during_alloc - $__internal_0_$__cuda_sm10x_tcgen05_guardrail_trap_col_being_dealloced_not_returned_by_alloc)
$__internal_0_$__cuda_sm10x_tcgen05_guardrail_trap_col_being_dealloced_not_returned_by_alloc:
[----:B------:R-:W-:Y:S05]  /*91e0*/  BPT.TRAP 0x1 ;  /* 0x000000040000795c */ /* 0x000fea0000300000 */
[----:B------:R-:W-:-:S04]  /*91f0*/  HFMA2 R3, -RZ, RZ, 0, 0 ;  /* 0x00000000ff037431 */ /* 0x000fc800000001ff */
[----:B------:R-:W-:Y:S05]  /*9200*/  RET.REL.NODEC R2 `(_ZN7cutlass13device_kernelINS_4conv6kernel13ConvUniversalINS1_16ConvProblemShapeILNS1_8OperatorE1ELi3EEENS1_10collective14CollectiveConvINS1_47MainloopSm100TmaUmmaWarpSpecializedImplicitGemmILS5_1ELi17ELi3ELi1ELi2EN4cute5tupleIJNSA_1CILi1EEESD_SD_EEEEENSB_IJNSC_ILi64EEENSC_ILi128EEENSB_IJSG_EEEEEENS_12float_e4m3_tESK_NSA_8TiledMMAINSA_8MMA_AtomIJNSA_10MMA_TraitsINSA_19SM100_MMA_F8F6F4_SSEJSK_SK_fSG_SH_NSA_17integral_constantINSA_4UMMA5MajorELSR_0EEENSP_ISR_LSR_1EEENSP_INSQ_7ScaleInELSU_0EEESV_EEEEEENSA_6LayoutISE_NSB_IJNSC_ILi0EEESZ_SZ_EEEEENSB_IJNSA_10UnderscoreES12_S12_EEEEENS7_6detail27Sm100ImplicitGemmTileTraitsINSA_20SM90_TMA_LOAD_IM2COLENSA_14ComposedLayoutINSA_7SwizzleILi2ELi4ELi3EEENSA_18smem_ptr_flag_bitsILi8EEENSY_INSB_IJNSC_ILi8EEESG_EEENSB_IJSG_SD_EEEEEEEvEENS16_INSA_13SM90_TMA_LOADENS18_INS19_ILi3ELi4ELi3EEES1C_NSY_INSB_IJSH_S1D_EEENSB_IJSD_SH_EEEEEEEvEEEENS_8epilogue10collective18CollectiveEpilogueINS1R_23Sm100TmaWarpSpecializedILi2ELi2ELi32ELb0ELb0EEEJSJ_NSB_IJNSY_ISG_SD_EES1W_EEESK_NSB_IJNSB_IJllllEEESD_SZ_EEESK_S1Z_NS1R_6fusion15FusionCallbacksIS1V_NS20_17LinearCombinationISK_fSK_fLNS_15FloatRoundStyleE2EEESJ_S1X_JEEENSA_5SM1004TMEM4LOAD26SM100_TMEM_LOAD_16dp32b32xES17_S1H_NSA_39AutoVectorizingCopyWithAssumedAlignmentILi128EEENSA_21SM90_TMA_STORE_IM2COLES1H_S2B_S2B_EEEvvEEEEvNT_6ParamsE) ;  /* 0xffffff6c027c7950 */ /* 0x000fea0003c3ffff */
        .weak           $__internal_1_$__cuda_sm10x_tcgen05_guardrail_trap_phase_invalid_during_alloc
        .type           $__internal_1_$__cuda_sm10x_tcgen05_guardrail_trap_phase_invalid_during_alloc,@function
        .size           $__internal_1_$__cuda_sm10x_tcgen05_guardrail_trap_phase_invalid_during_alloc,($__internal_2_$__cuda_sm10x_tcgen05_guardrail_trap_unallocated_columns_being_dealloced - $__internal_1_$__cuda_sm10x_tcgen05_guardrail_trap_phase_invalid_during_alloc)
$__internal_1_$__cuda_sm10x_tcgen05_guardrail_trap_phase_invalid_during_alloc:
[----:B------:R-:W-:Y:S05]  /*9210*/  BPT.TRAP 0x1 ;  /* 0x000000040000795c */ /* 0x000fea0000300000 */
[----:B------:R-:W-:-:S04]  /*9220*/  MOV R3, 0x0 ;  /* 0x0000000000037802 */ /* 0x000fc80000000f00 */
[----:B------:R-:W-:Y:S05]  /*9230*/  RET.REL.NODEC R2 `(_ZN7cutlass13device_kernelINS_4conv6kernel13ConvUniversalINS1_16ConvProblemShapeILNS1_8OperatorE1ELi3EEENS1_10collective14CollectiveConvINS1_47MainloopSm100TmaUmmaWarpSpecializedImplicitGemmILS5_1ELi17ELi3ELi1ELi2EN4cute5tupleIJNSA_1CILi1EEESD_SD_EEEEENSB_IJNSC_ILi64EEENSC_ILi128EEENSB_IJSG_EEEEEENS_12float_e4m3_tESK_NSA_8TiledMMAINSA_8MMA_AtomIJNSA_10MMA_TraitsINSA_19SM100_MMA_F8F6F4_SSEJSK_SK_fSG_SH_NSA_17integral_constantINSA_4UMMA5MajorELSR_0EEENSP_ISR_LSR_1EEENSP_INSQ_7ScaleInELSU_0EEESV_EEEEEENSA_6LayoutISE_NSB_IJNSC_ILi0EEESZ_SZ_EEEEENSB_IJNSA_10UnderscoreES12_S12_EEEEENS7_6detail27Sm100ImplicitGemmTileTraitsINSA_20SM90_TMA_LOAD_IM2COLENSA_14ComposedLayoutINSA_7SwizzleILi2ELi4ELi3EEENSA_18smem_ptr_flag_bitsILi8EEENSY_INSB_IJNSC_ILi8EEESG_EEENSB_IJSG_SD_EEEEEEEvEENS16_INSA_13SM90_TMA_LOADENS18_INS19_ILi3ELi4ELi3EEES1C_NSY_INSB_IJSH_S1D_EEENSB_IJSD_SH_EEEEEEEvEEEENS_8epilogue10collective18CollectiveEpilogueINS1R_23Sm100TmaWarpSpecializedILi2ELi2ELi32ELb0ELb0EEEJSJ_NSB_IJNSY_ISG_SD_EES1W_EEESK_NSB_IJNSB_IJllllEEESD_SZ_EEESK_S1Z_NS1R_6fusion15FusionCallbacksIS1V_NS20_17LinearCombinationISK_fSK_fLNS_15FloatRoundStyleE2EEESJ_S1X_JEEENSA_5SM1004TMEM4LOAD26SM100_TMEM_LOAD_16dp32b32xES17_S1H_NSA_39AutoVectorizingCopyWithAssumedAlignmentILi128EEENSA_21SM90_TMA_STORE_IM2COLES1H_S2B_S2B_EEEvvEEEEvNT_6ParamsE) ;  /* 0xffffff6c02707950 */ /* 0x000fea0003c3ffff */
        .weak           $__internal_2_$__cuda_sm10x_tcgen05_guardrail_trap_unallocated_columns_being_dealloced
        .type           $__internal_2_$__cuda_sm10x_tcgen05_guardrail_trap_unallocated_columns_being_dealloced,@function
        .size           $__internal_2_$__cuda_sm10x_tcgen05_guardrail_trap_unallocated_columns_being_dealloced,(.L_x_173 - $__internal_2_$__cuda_sm10x_tcgen05_guardrail_trap_unallocated_columns_being_dealloced)
$__internal_2_$__cuda_sm10x_tcgen05_guardrail_trap_unallocated_columns_being_dealloced:
[----:B------:R-:W-:Y:S05]  /*9240*/  BPT.TRAP 0x1 ;  /* 0x000000040000795c */ /* 0x000fea0000300000 */
[----:B------:R-:W-:-:S04]  /*9250*/  HFMA2 R3, -RZ, RZ, 0, 0 ;  /* 0x00000000ff037431 */ /* 0x000fc800000001ff */
[----:B------:R-:W-:Y:S05]  /*9260*/  RET.REL.NODEC R2 `(_ZN7cutlass13device_kernelINS_4conv6kernel13ConvUniversalINS1_16ConvProblemShapeILNS1_8OperatorE1ELi3EEENS1_10collective14CollectiveConvINS1_47MainloopSm100TmaUmmaWarpSpecializedImplicitGemmILS5_1ELi17ELi3ELi1ELi2EN4cute5tupleIJNSA_1CILi1EEESD_SD_EEEEENSB_IJNSC_ILi64EEENSC_ILi128EEENSB_IJSG_EEEEEENS_12float_e4m3_tESK_NSA_8TiledMMAINSA_8MMA_AtomIJNSA_10MMA_TraitsINSA_19SM100_MMA_F8F6F4_SSEJSK_SK_fSG_SH_NSA_17integral_constantINSA_4UMMA5MajorELSR_0EEENSP_ISR_LSR_1EEENSP_INSQ_7ScaleInELSU_0EEESV_EEEEEENSA_6LayoutISE_NSB_IJNSC_ILi0EEESZ_SZ_EEEEENSB_IJNSA_10UnderscoreES12_S12_EEEEENS7_6detail27Sm100ImplicitGemmTileTraitsINSA_20SM90_TMA_LOAD_IM2COLENSA_14ComposedLayoutINSA_7SwizzleILi2ELi4ELi3EEENSA_18smem_ptr_flag_bitsILi8EEENSY_INSB_IJNSC_ILi8EEESG_EEENSB_IJSG_SD_EEEEEEEvEENS16_INSA_13SM90_TMA_LOADENS18_INS19_ILi3ELi4ELi3EEES1C_NSY_INSB_IJSH_S1D_EEENSB_IJSD_SH_EEEEEEEvEEEENS_8epilogue10collective18CollectiveEpilogueINS1R_23Sm100TmaWarpSpecializedILi2ELi2ELi32ELb0ELb0EEEJSJ_NSB_IJNSY_ISG_SD_EES1W_EEESK_NSB_IJNSB_IJllllEEESD_SZ_EEESK_S1Z_NS1R_6fusion15FusionCallbacksIS1V_NS20_17LinearCombinationISK_fSK_fLNS_15FloatRoundStyleE2EEESJ_S1X_JEEENSA_5SM1004TMEM4LOAD26SM100_TMEM_LOAD_16dp32b32xES17_S1H_NSA_39AutoVectorizingCopyWithAssumedAlignmentILi128EEENSA_21SM90_TMA_STORE_IM2COLES1H_S2B_S2B_EEEvvEEEEvNT_6ParamsE) ;  /* 0xffffff6c02647950 */ /* 0x000fea0003c3ffff */
.L_x_172:
[----:B------:R-:W-:-:S00]  /*9270*/  BRA `(.L_x_172) ;  /* 0xfffffffc00fc7947 */ /* 0x000fc0000383ffff */
[----:B------:R-:W-:-:S00]  /*9280*/  NOP ;  /* 0x0000000000007918 */ /* 0x000fc00000000000 */
[----:B------:R-:W-:-:S00]  /*9290*/  NOP ;  /* 0x0000000000007918 */ /* 0x000fc00000000000 */
[----:B------:R-:W-:-:S00]  /*92a0*/  NOP ;  /* 0x0000000000007918 */ /* 0x000fc00000000000 */
[----:B------:R-:W-:-:S00]  /*92b0*/  NOP ;  /* 0x0000000000007918 */ /* 0x000fc00000000000 */
[----:B------:R-:W-:-:S00]  /*92c0*/  NOP ;  /* 0x0000000000007918 */ /* 0x000fc00000000000 */
[----:B------:R-:W-:-:S00]  /*92d0*/  NOP ;  /* 0x0000000000007918 */ /* 0x000fc00000000000 */
[----:B------:R-:W-:-:S00]  /*92e0*/  NOP ;  /* 0x0000000000007918 */ /* 0x000fc00000000000 */
[----:B------:R-:W-:-:S00]  /*92f0*/  NOP ;  /* 0x0000000000007918 */ /* 0x000fc00000000000 */
.L_x_173:


//--------------------- .nv.global.init           --------------------------
	.section	.nv.global.init,"aw",@progbits
.nv.global.init:
	.type		$str$29,@object
	.size		$str$29,($str$30 - $str$29)
$str$29:
        /*0000*/ 	.byte	0x28, 0x61, 0x64, 0x64, 0x72, 0x65, 0x73, 0x73, 0x20, 0x26, 0x20, 0x6d, 0x61, 0x73, 0x6b, 0x29
        /*0010*/ 	.byte	0x20, 0x3d, 0x3d, 0x20, 0x30, 0x00
	.type		$str$30,@object
	.size		$str$30,($str$28 - $str$30)
$str$30:
        /*0016*/ 	.byte	0x2f, 0x74, 0x6d, 0x70, 0x2f, 0x63, 0x75, 0x74, 0x6c, 0x61, 0x73, 0x73, 0x5f, 0x73, 0x77, 0x65
        /*0026*/ 	.byte	0x65, 0x70, 0x5f, 0x73, 0x72, 0x63, 0x2f, 0x69, 0x6e, 0x63, 0x6c, 0x75, 0x64, 0x65, 0x2f, 0x63
        /*0036*/ 	.byte	0x75, 0x74, 0x65, 0x2f, 0x70, 0x6f, 0x69, 0x6e, 0x74, 0x65, 0x72, 0x5f, 0x66, 0x6c, 0x61, 0x67
        /*0046*/ 	.byte	0x67, 0x65, 0x64, 0x2e, 0x68, 0x70, 0x70, 0x00
	.type		$str$28,@object
	.size		$str$28,($str$27 - $str$28)
$str$28:
        /*004e*/ 	.byte	0x2f, 0x74, 0x6d, 0x70, 0x2f, 0x63, 0x75, 0x74, 0x6c, 0x61, 0x73, 0x73, 0x5f, 0x73, 0x77, 0x65
        /*005e*/ 	.byte	0x65, 0x70, 0x5f, 0x73, 0x72, 0x63, 0x2f, 0x69, 0x6e, 0x63, 0x6c, 0x75, 0x64, 0x65, 0x2f, 0x63
        /*006e*/ 	.byte	0x75, 0x74, 0x65, 0x2f, 0x61, 0x74, 0x6f, 0x6d, 0x2f, 0x63, 0x6f, 0x70, 0x79, 0x5f, 0x74, 0x72
        /*007e*/ 	.byte	0x61, 0x69, 0x74, 0x73, 0x5f, 0x73, 0x6d, 0x31, 0x30, 0x30, 0x2e, 0x68, 0x70, 0x70, 0x00
	.type		$str$27,@object
	.size		$str$27,(__unnamed_1 - $str$27)
$str$27:
        /*008d*/ 	.byte	0x28, 0x28, 0x75, 0x69, 0x6e, 0x74, 0x33, 0x32, 0x5f, 0x74, 0x28, 0x74, 0x68, 0x72, 0x65, 0x61
        /*009d*/ 	.byte	0x64, 0x49, 0x64, 0x78, 0x2e, 0x78, 0x29, 0x20, 0x2f, 0x20, 0x33, 0x32, 0x29, 0x20, 0x25, 0x20
        /*00ad*/ 	.byte	0x34, 0x29, 0x20, 0x3d, 0x3d, 0x20, 0x28, 0x28, 0x28, 0x74, 0x6d, 0x65, 0x6d, 0x5f, 0x61, 0x64
        /*00bd*/ 	.byte	0x64, 0x72, 0x20, 0x3e, 0x3e, 0x20, 0x31, 0x36, 0x29, 0x20, 0x2f, 0x20, 0x33, 0x32, 0x29, 0x20
        /*00cd*/ 	.byte	0x25, 0x20, 0x34, 0x29, 0x00
	.type		__unnamed_1,@object
	.size		__unnamed_1,(__unnamed_2 - __unnamed_1)
__unnamed_1:
        /*00d2*/ 	.byte	0x61, 0x75, 0x74, 0x6f, 0x20, 0x63, 0x75, 0x74, 0x65, 0x3a, 0x3a, 0x61, 0x73, 0x5f, 0x70, 0x6f
        /* <DEDUP_REMOVED lines=24> */
        /*0262*/ 	.byte	0x3c, 0x34, 0x30, 0x39, 0x36, 0x3e, 0x3e, 0x3e, 0x3e, 0x5d, 0x00
	.type		__unnamed_2,@object
	.size		__unnamed_2,(.L_2 - __unnamed_2)
__unnamed_2:
        /* <DEDUP_REMOVED lines=40> */
        /*04ed*/ 	.byte	0x74, 0x65, 0x3a, 0x3a, 0x43, 0x3c, 0x30, 0x3e, 0x3e, 0x3e, 0x3e, 0x5d, 0x00
.L_2:


//--------------------- .nv.shared._ZN7cutlass13device_kernelINS_4conv6kernel13ConvUniversalINS1_16ConvProblemShapeILNS1_8OperatorE1ELi3EEENS1_10collective14CollectiveConvINS1_47MainloopSm100TmaUmmaWarpSpecializedImplicitGemmILS5_1ELi17ELi3ELi1ELi2EN4cute5tupleIJNSA_1CILi1EEESD_SD_EEEEENSB_IJNSC_ILi64EEENSC_ILi128EEENSB_IJSG_EEEEEENS_12float_e4m3_tESK_NSA_8TiledMMAINSA_8MMA_AtomIJNSA_10MMA_TraitsINSA_19SM100_MMA_F8F6F4_SSEJSK_SK_fSG_SH_NSA_17integral_constantINSA_4UMMA5MajorELSR_0EEENSP_ISR_LSR_1EEENSP_INSQ_7ScaleInELSU_0EEESV_EEEEEENSA_6LayoutISE_NSB_IJNSC_ILi0EEESZ_SZ_EEEEENSB_IJNSA_10UnderscoreES12_S12_EEEEENS7_6detail27Sm100ImplicitGemmTileTraitsINSA_20SM90_TMA_LOAD_IM2COLENSA_14ComposedLayoutINSA_7SwizzleILi2ELi4ELi3EEENSA_18smem_ptr_flag_bitsILi8EEENSY_INSB_IJNSC_ILi8EEESG_EEENSB_IJSG_SD_EEEEEEEvEENS16_INSA_13SM90_TMA_LOADENS18_INS19_ILi3ELi4ELi3EEES1C_NSY_INSB_IJSH_S1D_EEENSB_IJSD_SH_EEEEEEEvEEEENS_8epilogue10collective18CollectiveEpilogueINS1R_23Sm100TmaWarpSpecializedILi2ELi2ELi32ELb0ELb0EEEJSJ_NSB_IJNSY_ISG_SD_EES1W_EEESK_NSB_IJNSB_IJllllEEESD_SZ_EEESK_S1Z_NS1R_6fusion15FusionCallbacksIS1V_NS20_17LinearCombinationISK_fSK_fLNS_15FloatRoundStyleE2EEESJ_S1X_JEEENSA_5SM1004TMEM4LOAD26SM100_TMEM_LOAD_16dp32b32xES17_S1H_NSA_39AutoVectorizingCopyWithAssumedAlignmentILi128EEENSA_21SM90_TMA_STORE_IM2COLES1H_S2B_S2B_EEEvvEEEEvNT_6ParamsE --------------------------
	.section	.nv.shared._ZN7cutlass13device_kernelINS_4conv6kernel13ConvUniversalINS1_16ConvProblemShapeILNS1_8OperatorE1ELi3EEENS1_10collective14CollectiveConvINS1_47MainloopSm100TmaUmmaWarpSpecializedImplicitGemmILS5_1ELi17ELi3ELi1ELi2EN4cute5tupleIJNSA_1CILi1EEESD_SD_EEEEENSB_IJNSC_ILi64EEENSC_ILi128EEENSB_IJSG_EEEEEENS_12float_e4m3_tESK_NSA_8TiledMMAINSA_8MMA_AtomIJNSA_10MMA_TraitsINSA_19SM100_MMA_F8F6F4_SSEJSK_SK_fSG_SH_NSA_17integral_constantINSA_4UMMA5MajorELSR_0EEENSP_ISR_LSR_1EEENSP_INSQ_7ScaleInELSU_0EEESV_EEEEEENSA_6LayoutISE_NSB_IJNSC_ILi0EEESZ_SZ_EEEEENSB_IJNSA_10UnderscoreES12_S12_EEEEENS7_6detail27Sm100ImplicitGemmTileTraitsINSA_20SM90_TMA_LOAD_IM2COLENSA_14ComposedLayoutINSA_7SwizzleILi2ELi4ELi3EEENSA_18smem_ptr_flag_bitsILi8EEENSY_INSB_IJNSC_ILi8EEESG_EEENSB_IJSG_SD_EEEEEEEvEENS16_INSA_13SM90_TMA_LOADENS18_INS19_ILi3ELi4ELi3EEES1C_NSY_INSB_IJSH_S1D_EEENSB_IJSD_SH_EEEEEEEvEEEENS_8epilogue10collective18CollectiveEpilogueINS1R_23Sm100TmaWarpSpecializedILi2ELi2ELi32ELb0ELb0EEEJSJ_NSB_IJNSY_ISG_SD_EES1W_EEESK_NSB_IJNSB_IJllllEEESD_SZ_EEESK_S1Z_NS1R_6fusion15FusionCallbacksIS1V_NS20_17LinearCombinationISK_fSK_fLNS_15FloatRoundStyleE2EEESJ_S1X_JEEENSA_5SM1004TMEM4LOAD26SM100_TMEM_LOAD_16dp32b32xES17_S1H_NSA_39AutoVectorizingCopyWithAssumedAlignmentILi128EEENSA_21SM90_TMA_STORE_IM2COLES1H_S2B_S2B_EEEvvEEEEvNT_6ParamsE,"aw",@nobits
	.sectionflags	@""
	.align	16
	.zero		1024


//--------------------- .nv.shared.reserved.0     --------------------------
	.section	.nv.shared.reserved.0,"aw",@nobits
	.weak		__nv_reservedSMEM_offset_0_alias
	.size		__nv_reservedSMEM_offset_0_alias, 0, 64
	.other		__nv_reservedSMEM_offset_0_alias,@"STO_CUDA_RESERVED_SHARED STV_DEFAULT"
__nv_reservedSMEM_offset_0_alias:
	.zero		0
.nv.shared.reserved.0:
	.zero		64
	.weak		__nv_reservedSMEM_tcgen05_partition
	.type		__nv_reservedSMEM_tcgen05_partition,@object
	.size		__nv_reservedSMEM_tcgen05_partition,(.L_0 - __nv_reservedSMEM_tcgen05_partition)
__nv_reservedSMEM_tcgen05_partition:
	.zero		32
.L_0:


//--------------------- .nv.global                --------------------------
	.section	.nv.global,"aw",@nobits
.nv.global:
	.type		_ZN39_INTERNAL_748c09f8_4_k_cu_23c4d6bf_29274cute1_E,@object
	.size		_ZN39_INTERNAL_748c09f8_4_k_cu_23c4d6bf_29274cute1_E,(_ZN39_INTERNAL_748c09f8_4_k_cu_23c4d6bf_29274cuda3std3__45__cpo6cbeginE - _ZN39_INTERNAL_748c09f8_4_k_cu_23c4d6bf_29274cute1_E)
_ZN39_INTERNAL_748c09f8_4_k_cu_23c4d6bf_29274cute1_E:
	.zero		1
	.type		_ZN39_INTERNAL_748c09f8_4_k_cu_23c4d6bf_29274cuda3std3__45__cpo6cbeginE,@object
	.size		_ZN39_INTERNAL_748c09f8_4_k_cu_23c4d6bf_29274cuda3std3__45__cpo6cbeginE,(_ZN39_INTERNAL_748c09f8_4_k_cu_23c4d6bf_29274cuda3std3__48in_placeE - _ZN39_INTERNAL_748c09f8_4_k_cu_23c4d6bf_29274cuda3std3__45__cpo6cbeginE)
_ZN39_INTERNAL_748c09f8_4_k_cu_23c4d6bf_29274cuda3std3__45__cpo6cbeginE:
	.zero		1
	.type		_ZN39_INTERNAL_748c09f8_4_k_cu_23c4d6bf_29274cuda3std3__48in_placeE,@object
	.size		_ZN39_INTERNAL_748c09f8_4_k_cu_23c4d6bf_29274cuda3std3__48in_placeE,(_ZN39_INTERNAL_748c09f8_4_k_cu_23c4d6bf_29274cuda3std6ranges3__45__cpo9iter_moveE - _ZN39_INTERNAL_748c09f8_4_k_cu_23c4d6bf_29274cuda3std3__48in_placeE)
_ZN39_INTERNAL_748c09f8_4_k_cu_23c4d6bf_29274cuda3std3__48in_placeE:
	.zero		1
	.type		_ZN39_INTERNAL_748c09f8_4_k_cu_23c4d6bf_29274cuda3std6ranges3__45__cpo9iter_moveE,@object
	.size		_ZN39_INTERNAL_748c09f8_4_k_cu_23c4d6bf_29274cuda3std6ranges3__45__cpo9iter_moveE,(_ZN39_INTERNAL_748c09f8_4_k_cu_23c4d6bf_29274cuda3std3__45__cpo5beginE - _ZN39_INTERNAL_748c09f8_4_k_cu_23c4d6bf_29274cuda3std6ranges3__45__cpo9iter_moveE)
_ZN39_INTERNAL_748c09f8_4_k_cu_23c4d6bf_29274cuda3std6ranges3__45__cpo9iter_moveE:
	.zero		1
	.type		_ZN39_INTERNAL_748c09f8_4_k_cu_23c4d6bf_29274cuda3std3__45__cpo5beginE,@object
	.size		_ZN39_INTERNAL_748c09f8_4_k_cu_23c4d6bf_29274cuda3std3__45__cpo5beginE,(_ZN39_INTERNAL_748c09f8_4_k_cu_23c4d6bf_29274cuda3std3__441_GLOBAL__N__748c09f8_4_k_cu_23c4d6bf_29276ignoreE - _ZN39_INTERNAL_748c09f8_4_k_cu_23c4d6bf_29274cuda3std3__45__cpo5beginE)
_ZN39_INTERNAL_748c09f8_4_k_cu_23c4d6bf_29274cuda3std3__45__cpo5beginE:
	.zero		1
	.type		_ZN39_INTERNAL_748c09f8_4_k_cu_23c4d6bf_29274cuda3std3__441_GLOBAL__N__748c09f8_4_k_cu_23c4d6bf_29276ignoreE,@object
	.size		_ZN39_INTERNAL_748c09f8_4_k_cu_23c4d6bf_29274cuda3std3__441_GLOBAL__N__748c09f8_4_k_cu_23c4d6bf_29276ignoreE,(_ZN39_INTERNAL_748c09f8_4_k_cu_23c4d6bf_29274cute7productE - _ZN39_INTERNAL_748c09f8_4_k_cu_23c4d6bf_29274cuda3std3__441_GLOBAL__N__748c09f8_4_k_cu_23c4d6bf_29276ignoreE)
_ZN39_INTERNAL_748c09f8_4_k_cu_23c4d6bf_29274cuda3std3__441_GLOBAL__N__748c09f8_4_k_cu_23c4d6bf_29276ignoreE:
	.zero		1
	.type		_ZN39_INTERNAL_748c09f8_4_k_cu_23c4d6bf_29274cute7productE,@object
	.size		_ZN39_INTERNAL_748c09f8_4_k_cu_23c4d6bf_29274cute7productE,(_ZN39_INTERNAL_748c09f8_4_k_cu_23c4d6bf_29274cuda3std3__45__cpo3endE - _ZN39_INTERNAL_748c09f8_4_k_cu_23c4d6bf_29274cute7productE)
_ZN39_INTERNAL_748c09f8_4_k_cu_23c4d6bf_29274cute7productE:
	.zero		1
	.type		_ZN39_INTERNAL_748c09f8_4_k_cu_23c4d6bf_29274cuda3std3__45__cpo3endE,@object
	.size		_ZN39_INTERNAL_748c09f8_4_k_cu_23c4d6bf_29274cuda3std3__45__cpo3endE,(_ZN39_INTERNAL_748c09f8_4_k_cu_23c4d6bf_29274cuda3std3__419piecewise_constructE - _ZN39_INTERNAL_748c09f8_4_k_cu_23c4d6bf_29274cuda3std3__45__cpo3endE)
_ZN39_INTERNAL_748c09f8_4_k_cu_23c4d6bf_29274cuda3std3__45__cpo3endE:
	.zero		1
	.type		_ZN39_INTERNAL_748c09f8_4_k_cu_23c4d6bf_29274cuda3std3__419piecewise_constructE,@object
	.size		_ZN39_INTERNAL_748c09f8_4_k_cu_23c4d6bf_29274cuda3std3__419piecewise_constructE,(_ZN39_INTERNAL_748c09f8_4_k_cu_23c4d6bf_29274cuda3std3__45__cpo4cendE - _ZN39_INTERNAL_748c09f8_4_k_cu_23c4d6bf_29274cuda3std3__419piecewise_constructE)
_ZN39_INTERNAL_748c09f8_4_k_cu_23c4d6bf_29274cuda3std3__419piecewise_constructE:
	.zero		1
	.type		_ZN39_INTERNAL_748c09f8_4_k_cu_23c4d6bf_29274cuda3std3__45__cpo4cendE,@object
	.size		_ZN39_INTERNAL_748c09f8_4_k_cu_23c4d6bf_29274cuda3std3__45__cpo4cendE,(_ZN39_INTERNAL_748c09f8_4_k_cu_23c4d6bf_29274cuda3std6ranges3__45__cpo4swapE - _ZN39_INTERNAL_748c09f8_4_k_cu_23c4d6bf_29274cuda3std3__45__cpo4cendE)
_ZN39_INTERNAL_748c09f8_4_k_cu_23c4d6bf_29274cuda3std3__45__cpo4cendE:
	.zero		1
	.type		_ZN39_INTERNAL_748c09f8_4_k_cu_23c4d6bf_29274cuda3std6ranges3__45__cpo4swapE,@object
	.size		_ZN39_INTERNAL_748c09f8_4_k_cu_23c4d6bf_29274cuda3std6ranges3__45__cpo4swapE,(.L_10 - _ZN39_INTERNAL_748c09f8_4_k_cu_23c4d6bf_29274cuda3std6ranges3__45__cpo4swapE)
_ZN39_INTERNAL_748c09f8_4_k_cu_23c4d6bf_29274cuda3std6ranges3__45__cpo4swapE:
	.zero		1
.L_10:


//--------------------- .nv.constant0._ZN7cutlass13device_kernelINS_4conv6kernel13ConvUniversalINS1_16ConvProblemShapeILNS1_8OperatorE1ELi3EEENS1_10collective14CollectiveConvINS1_47MainloopSm100TmaUmmaWarpSpecializedImplicitGemmILS5_1ELi17ELi3ELi1ELi2EN4cute5tupleIJNSA_1CILi1EEESD_SD_EEEEENSB_IJNSC_ILi64EEENSC_ILi128EEENSB_IJSG_EEEEEENS_12float_e4m3_tESK_NSA_8TiledMMAINSA_8MMA_AtomIJNSA_10MMA_TraitsINSA_19SM100_MMA_F8F6F4_SSEJSK_SK_fSG_SH_NSA_17integral_constantINSA_4UMMA5MajorELSR_0EEENSP_ISR_LSR_1EEENSP_INSQ_7ScaleInELSU_0EEESV_EEEEEENSA_6LayoutISE_NSB_IJNSC_ILi0EEESZ_SZ_EEEEENSB_IJNSA_10UnderscoreES12_S12_EEEEENS7_6detail27Sm100ImplicitGemmTileTraitsINSA_20SM90_TMA_LOAD_IM2COLENSA_14ComposedLayoutINSA_7SwizzleILi2ELi4ELi3EEENSA_18smem_ptr_flag_bitsILi8EEENSY_INSB_IJNSC_ILi8EEESG_EEENSB_IJSG_SD_EEEEEEEvEENS16_INSA_13SM90_TMA_LOADENS18_INS19_ILi3ELi4ELi3EEES1C_NSY_INSB_IJSH_S1D_EEENSB_IJSD_SH_EEEEEEEvEEEENS_8epilogue10collective18CollectiveEpilogueINS1R_23Sm100TmaWarpSpecializedILi2ELi2ELi32ELb0ELb0EEEJSJ_NSB_IJNSY_ISG_SD_EES1W_EEESK_NSB_IJNSB_IJllllEEESD_SZ_EEESK_S1Z_NS1R_6fusion15FusionCallbacksIS1V_NS20_17LinearCombinationISK_fSK_fLNS_15FloatRoundStyleE2EEESJ_S1X_JEEENSA_5SM1004TMEM4LOAD26SM100_TMEM_LOAD_16dp32b32xES17_S1H_NSA_39AutoVectorizingCopyWithAssumedAlignmentILi128EEENSA_21SM90_TMA_STORE_IM2COLES1H_S2B_S2B_EEEvvEEEEvNT_6ParamsE --------------------------
	.section	.nv.constant0._ZN7cutlass13device_kernelINS_4conv6kernel13ConvUniversalINS1_16ConvProblemShapeILNS1_8OperatorE1ELi3EEENS1_10collective14CollectiveConvINS1_47MainloopSm100TmaUmmaWarpSpecializedImplicitGemmILS5_1ELi17ELi3ELi1ELi2EN4cute5tupleIJNSA_1CILi1EEESD_SD_EEEEENSB_IJNSC_ILi64EEENSC_ILi128EEENSB_IJSG_EEEEEENS_12float_e4m3_tESK_NSA_8TiledMMAINSA_8MMA_AtomIJNSA_10MMA_TraitsINSA_19SM100_MMA_F8F6F4_SSEJSK_SK_fSG_SH_NSA_17integral_constantINSA_4UMMA5MajorELSR_0EEENSP_ISR_LSR_1EEENSP_INSQ_7ScaleInELSU_0EEESV_EEEEEENSA_6LayoutISE_NSB_IJNSC_ILi0EEESZ_SZ_EEEEENSB_IJNSA_10UnderscoreES12_S12_EEEEENS7_6detail27Sm100ImplicitGemmTileTraitsINSA_20SM90_TMA_LOAD_IM2COLENSA_14ComposedLayoutINSA_7SwizzleILi2ELi4ELi3EEENSA_18smem_ptr_flag_bitsILi8EEENSY_INSB_IJNSC_ILi8EEESG_EEENSB_IJSG_SD_EEEEEEEvEENS16_INSA_13SM90_TMA_LOADENS18_INS19_ILi3ELi4ELi3EEES1C_NSY_INSB_IJSH_S1D_EEENSB_IJSD_SH_EEEEEEEvEEEENS_8epilogue10collective18CollectiveEpilogueINS1R_23Sm100TmaWarpSpecializedILi2ELi2ELi32ELb0ELb0EEEJSJ_NSB_IJNSY_ISG_SD_EES1W_EEESK_NSB_IJNSB_IJllllEEESD_SZ_EEESK_S1Z_NS1R_6fusion15FusionCallbacksIS1V_NS20_17LinearCombinationISK_fSK_fLNS_15FloatRoundStyleE2EEESJ_S1X_JEEENSA_5SM1004TMEM4LOAD26SM100_TMEM_LOAD_16dp32b32xES17_S1H_NSA_39AutoVectorizingCopyWithAssumedAlignmentILi128EEENSA_21SM90_TMA_STORE_IM2COLES1H_S2B_S2B_EEEvvEEEEvNT_6ParamsE,"a",@progbits
	.sectionflags	@""
	.align	4
.nv.constant0._ZN7cutlass13device_kernelINS_4conv6kernel13ConvUniversalINS1_16ConvProblemShapeILNS1_8OperatorE1ELi3EEENS1_10collective14CollectiveConvINS1_47MainloopSm100TmaUmmaWarpSpecializedImplicitGemmILS5_1ELi17ELi3ELi1ELi2EN4cute5tupleIJNSA_1CILi1EEESD_SD_EEEEENSB_IJNSC_ILi64EEENSC_ILi128EEENSB_IJSG_EEEEEENS_12float_e4m3_tESK_NSA_8TiledMMAINSA_8MMA_AtomIJNSA_10MMA_TraitsINSA_19SM100_MMA_F8F6F4_SSEJSK_SK_fSG_SH_NSA_17integral_constantINSA_4UMMA5MajorELSR_0EEENSP_ISR_LSR_1EEENSP_INSQ_7ScaleInELSU_0EEESV_EEEEEENSA_6LayoutISE_NSB_IJNSC_ILi0EEESZ_SZ_EEEEENSB_IJNSA_10UnderscoreES12_S12_EEEEENS7_6detail27Sm100ImplicitGemmTileTraitsINSA_20SM90_TMA_LOAD_IM2COLENSA_14ComposedLayoutINSA_7SwizzleILi2ELi4ELi3EEENSA_18smem_ptr_flag_bitsILi8EEENSY_INSB_IJNSC_ILi8EEESG_EEENSB_IJSG_SD_EEEEEEEvEENS16_INSA_13SM90_TMA_LOADENS18_INS19_ILi3ELi4ELi3EEES1C_NSY_INSB_IJSH_S1D_EEENSB_IJSD_SH_EEEEEEEvEEEENS_8epilogue10collective18CollectiveEpilogueINS1R_23Sm100TmaWarpSpecializedILi2ELi2ELi32ELb0ELb0EEEJSJ_NSB_IJNSY_ISG_SD_EES1W_EEESK_NSB_IJNSB_IJllllEEESD_SZ_EEESK_S1Z_NS1R_6fusion15FusionCallbacksIS1V_NS20_17LinearCombinationISK_fSK_fLNS_15FloatRoundStyleE2EEESJ_S1X_JEEENSA_5SM1004TMEM4LOAD26SM100_TMEM_LOAD_16dp32b32xES17_S1H_NSA_39AutoVectorizingCopyWithAssumedAlignmentILi128EEENSA_21SM90_TMA_STORE_IM2COLES1H_S2B_S2B_EEEvvEEEEvNT_6ParamsE:
	.zero		3200


//--------------------- SYMBOLS --------------------------

	.type		.nv.reservedSmem.offset0,@object
	.size		.nv.reservedSmem.offset0,0x4
	.type		.nv.reservedSmem.cap,@object
	.size		.nv.reservedSmem.cap,0x4
	.type		__assertfail,@function
